//
// Generated by NVIDIA NVVM Compiler
//
// Compiler Build ID: CL-36424714
// Cuda compilation tools, release 13.0, V13.0.88
// Based on NVVM 20.0.0
//

.version 9.0
.target sm_100
.address_size 64

	// .globl	_Z10matmul_QKTiPfS_S_f

.visible .entry _Z10matmul_QKTiPfS_S_f(
	.param .u32 _Z10matmul_QKTiPfS_S_f_param_0,
	.param .u64 .ptr .align 1 _Z10matmul_QKTiPfS_S_f_param_1,
	.param .u64 .ptr .align 1 _Z10matmul_QKTiPfS_S_f_param_2,
	.param .u64 .ptr .align 1 _Z10matmul_QKTiPfS_S_f_param_3,
	.param .f32 _Z10matmul_QKTiPfS_S_f_param_4
)
{
	.reg .pred 	%p<10>;
	.reg .b32 	%r<47>;
	.reg .b32 	%f<113>;
	.reg .b64 	%rd<43>;

	ld.param.u32 	%r25, [_Z10matmul_QKTiPfS_S_f_param_0];
	ld.param.u64 	%rd11, [_Z10matmul_QKTiPfS_S_f_param_1];
	ld.param.u64 	%rd12, [_Z10matmul_QKTiPfS_S_f_param_2];
	ld.param.u64 	%rd10, [_Z10matmul_QKTiPfS_S_f_param_3];
	ld.param.f32 	%f14, [_Z10matmul_QKTiPfS_S_f_param_4];
	cvta.to.global.u64 	%rd1, %rd12;
	cvta.to.global.u64 	%rd2, %rd11;
	mov.u32 	%r26, %ctaid.y;
	mov.u32 	%r27, %ntid.y;
	mov.u32 	%r28, %tid.y;
	mad.lo.s32 	%r1, %r26, %r27, %r28;
	mov.u32 	%r29, %ctaid.x;
	mov.u32 	%r30, %ntid.x;
	mov.u32 	%r31, %tid.x;
	mad.lo.s32 	%r2, %r29, %r30, %r31;
	max.s32 	%r32, %r1, %r2;
	setp.ge.s32 	%p1, %r32, %r25;
	@%p1 bra 	$L__BB0_14;
	mul.lo.s32 	%r3, %r1, %r25;
	mul.lo.s32 	%r4, %r2, %r25;
	and.b32  	%r5, %r25, 15;
	setp.lt.u32 	%p2, %r25, 16;
	mov.f32 	%f112, 0f00000000;
	mov.b32 	%r43, 0;
	@%p2 bra 	$L__BB0_4;
	and.b32  	%r43, %r25, 2147483632;
	neg.s32 	%r41, %r43;
	mul.wide.u32 	%rd13, %r3, 4;
	add.s64 	%rd14, %rd13, %rd2;
	add.s64 	%rd41, %rd14, 32;
	add.s64 	%rd4, %rd1, 32;
	mov.f32 	%f112, 0f00000000;
	mov.u32 	%r40, %r4;
$L__BB0_3:
	.pragma "nounroll";
	mul.wide.s32 	%rd15, %r40, 4;
	add.s64 	%rd16, %rd4, %rd15;
	ld.global.f32 	%f18, [%rd41+-32];
	ld.global.f32 	%f19, [%rd16+-32];
	fma.rn.f32 	%f20, %f18, %f19, %f112;
	ld.global.f32 	%f21, [%rd41+-28];
	ld.global.f32 	%f22, [%rd16+-28];
	fma.rn.f32 	%f23, %f21, %f22, %f20;
	ld.global.f32 	%f24, [%rd41+-24];
	ld.global.f32 	%f25, [%rd16+-24];
	fma.rn.f32 	%f26, %f24, %f25, %f23;
	ld.global.f32 	%f27, [%rd41+-20];
	ld.global.f32 	%f28, [%rd16+-20];
	fma.rn.f32 	%f29, %f27, %f28, %f26;
	ld.global.f32 	%f30, [%rd41+-16];
	ld.global.f32 	%f31, [%rd16+-16];
	fma.rn.f32 	%f32, %f30, %f31, %f29;
	ld.global.f32 	%f33, [%rd41+-12];
	ld.global.f32 	%f34, [%rd16+-12];
	fma.rn.f32 	%f35, %f33, %f34, %f32;
	ld.global.f32 	%f36, [%rd41+-8];
	ld.global.f32 	%f37, [%rd16+-8];
	fma.rn.f32 	%f38, %f36, %f37, %f35;
	ld.global.f32 	%f39, [%rd41+-4];
	ld.global.f32 	%f40, [%rd16+-4];
	fma.rn.f32 	%f41, %f39, %f40, %f38;
	ld.global.f32 	%f42, [%rd41];
	ld.global.f32 	%f43, [%rd16];
	fma.rn.f32 	%f44, %f42, %f43, %f41;
	ld.global.f32 	%f45, [%rd41+4];
	ld.global.f32 	%f46, [%rd16+4];
	fma.rn.f32 	%f47, %f45, %f46, %f44;
	ld.global.f32 	%f48, [%rd41+8];
	ld.global.f32 	%f49, [%rd16+8];
	fma.rn.f32 	%f50, %f48, %f49, %f47;
	ld.global.f32 	%f51, [%rd41+12];
	ld.global.f32 	%f52, [%rd16+12];
	fma.rn.f32 	%f53, %f51, %f52, %f50;
	ld.global.f32 	%f54, [%rd41+16];
	ld.global.f32 	%f55, [%rd16+16];
	fma.rn.f32 	%f56, %f54, %f55, %f53;
	ld.global.f32 	%f57, [%rd41+20];
	ld.global.f32 	%f58, [%rd16+20];
	fma.rn.f32 	%f59, %f57, %f58, %f56;
	ld.global.f32 	%f60, [%rd41+24];
	ld.global.f32 	%f61, [%rd16+24];
	fma.rn.f32 	%f62, %f60, %f61, %f59;
	ld.global.f32 	%f63, [%rd41+28];
	ld.global.f32 	%f64, [%rd16+28];
	fma.rn.f32 	%f112, %f63, %f64, %f62;
	add.s32 	%r41, %r41, 16;
	add.s64 	%rd41, %rd41, 64;
	add.s32 	%r40, %r40, 16;
	setp.ne.s32 	%p3, %r41, 0;
	@%p3 bra 	$L__BB0_3;
$L__BB0_4:
	setp.eq.s32 	%p4, %r5, 0;
	@%p4 bra 	$L__BB0_13;
	and.b32  	%r13, %r25, 7;
	setp.lt.u32 	%p5, %r5, 8;
	@%p5 bra 	$L__BB0_7;
	add.s32 	%r34, %r43, %r3;
	mul.wide.u32 	%rd17, %r34, 4;
	add.s64 	%rd18, %rd2, %rd17;
	ld.global.f32 	%f66, [%rd18];
	add.s32 	%r35, %r43, %r4;
	mul.wide.s32 	%rd19, %r35, 4;
	add.s64 	%rd20, %rd1, %rd19;
	ld.global.f32 	%f67, [%rd20];
	fma.rn.f32 	%f68, %f66, %f67, %f112;
	cvt.u64.u32 	%rd21, %r3;
	cvt.u64.u32 	%rd22, %r43;
	add.s64 	%rd23, %rd22, %rd21;
	shl.b64 	%rd24, %rd23, 2;
	add.s64 	%rd25, %rd2, %rd24;
	ld.global.f32 	%f69, [%rd25+4];
	ld.global.f32 	%f70, [%rd20+4];
	fma.rn.f32 	%f71, %f69, %f70, %f68;
	ld.global.f32 	%f72, [%rd25+8];
	ld.global.f32 	%f73, [%rd20+8];
	fma.rn.f32 	%f74, %f72, %f73, %f71;
	ld.global.f32 	%f75, [%rd25+12];
	ld.global.f32 	%f76, [%rd20+12];
	fma.rn.f32 	%f77, %f75, %f76, %f74;
	ld.global.f32 	%f78, [%rd25+16];
	ld.global.f32 	%f79, [%rd20+16];
	fma.rn.f32 	%f80, %f78, %f79, %f77;
	ld.global.f32 	%f81, [%rd25+20];
	ld.global.f32 	%f82, [%rd20+20];
	fma.rn.f32 	%f83, %f81, %f82, %f80;
	ld.global.f32 	%f84, [%rd25+24];
	ld.global.f32 	%f85, [%rd20+24];
	fma.rn.f32 	%f86, %f84, %f85, %f83;
	ld.global.f32 	%f87, [%rd25+28];
	ld.global.f32 	%f88, [%rd20+28];
	fma.rn.f32 	%f112, %f87, %f88, %f86;
	add.s32 	%r43, %r43, 8;
$L__BB0_7:
	setp.eq.s32 	%p6, %r13, 0;
	@%p6 bra 	$L__BB0_13;
	and.b32  	%r16, %r25, 3;
	setp.lt.u32 	%p7, %r13, 4;
	@%p7 bra 	$L__BB0_10;
	add.s32 	%r36, %r43, %r3;
	mul.wide.u32 	%rd26, %r36, 4;
	add.s64 	%rd27, %rd2, %rd26;
	ld.global.f32 	%f90, [%rd27];
	add.s32 	%r37, %r43, %r4;
	mul.wide.s32 	%rd28, %r37, 4;
	add.s64 	%rd29, %rd1, %rd28;
	ld.global.f32 	%f91, [%rd29];
	fma.rn.f32 	%f92, %f90, %f91, %f112;
	cvt.u64.u32 	%rd30, %r3;
	cvt.u64.u32 	%rd31, %r43;
	add.s64 	%rd32, %rd31, %rd30;
	shl.b64 	%rd33, %rd32, 2;
	add.s64 	%rd34, %rd2, %rd33;
	ld.global.f32 	%f93, [%rd34+4];
	ld.global.f32 	%f94, [%rd29+4];
	fma.rn.f32 	%f95, %f93, %f94, %f92;
	ld.global.f32 	%f96, [%rd34+8];
	ld.global.f32 	%f97, [%rd29+8];
	fma.rn.f32 	%f98, %f96, %f97, %f95;
	ld.global.f32 	%f99, [%rd34+12];
	ld.global.f32 	%f100, [%rd29+12];
	fma.rn.f32 	%f112, %f99, %f100, %f98;
	add.s32 	%r43, %r43, 4;
$L__BB0_10:
	setp.eq.s32 	%p8, %r16, 0;
	@%p8 bra 	$L__BB0_13;
	add.s32 	%r46, %r43, %r4;
	add.s32 	%r38, %r43, %r3;
	mul.wide.u32 	%rd35, %r38, 4;
	add.s64 	%rd42, %rd2, %rd35;
	neg.s32 	%r45, %r16;
$L__BB0_12:
	.pragma "nounroll";
	mul.wide.s32 	%rd36, %r46, 4;
	add.s64 	%rd37, %rd1, %rd36;
	ld.global.f32 	%f101, [%rd42];
	ld.global.f32 	%f102, [%rd37];
	fma.rn.f32 	%f112, %f101, %f102, %f112;
	add.s32 	%r46, %r46, 1;
	add.s64 	%rd42, %rd42, 4;
	add.s32 	%r45, %r45, 1;
	setp.ne.s32 	%p9, %r45, 0;
	@%p9 bra 	$L__BB0_12;
$L__BB0_13:
	mul.f32 	%f103, %f14, %f112;
	add.s32 	%r39, %r3, %r2;
	cvta.to.global.u64 	%rd38, %rd10;
	mul.wide.s32 	%rd39, %r39, 4;
	add.s64 	%rd40, %rd38, %rd39;
	st.global.f32 	[%rd40], %f103;
$L__BB0_14:
	ret;

}
	// .globl	_Z14softmax_kerneliPf
.visible .entry _Z14softmax_kerneliPf(
	.param .u32 _Z14softmax_kerneliPf_param_0,
	.param .u64 .ptr .align 1 _Z14softmax_kerneliPf_param_1
)
{
	.reg .pred 	%p<58>;
	.reg .b32 	%r<122>;
	.reg .b32 	%f<366>;
	.reg .b64 	%rd<30>;

	ld.param.u32 	%r58, [_Z14softmax_kerneliPf_param_0];
	ld.param.u64 	%rd5, [_Z14softmax_kerneliPf_param_1];
	cvta.to.global.u64 	%rd1, %rd5;
	mov.u32 	%r59, %ctaid.x;
	mov.u32 	%r60, %ntid.x;
	mov.u32 	%r61, %tid.x;
	mad.lo.s32 	%r1, %r59, %r60, %r61;
	setp.ge.s32 	%p1, %r1, %r58;
	@%p1 bra 	$L__BB1_39;
	setp.lt.s32 	%p2, %r58, 1;
	mov.f32 	%f356, 0fFF800000;
	@%p2 bra 	$L__BB1_14;
	mul.lo.s32 	%r2, %r1, %r58;
	and.b32  	%r3, %r58, 15;
	setp.lt.u32 	%p3, %r58, 16;
	mov.f32 	%f356, 0fFF800000;
	mov.b32 	%r103, 0;
	@%p3 bra 	$L__BB1_5;
	and.b32  	%r103, %r58, 2147483632;
	neg.s32 	%r109, %r103;
	add.s64 	%rd2, %rd1, 32;
	mov.f32 	%f356, 0fFF800000;
	mov.u32 	%r108, %r2;
$L__BB1_4:
	.pragma "nounroll";
	mul.wide.s32 	%rd6, %r108, 4;
	add.s64 	%rd7, %rd2, %rd6;
	ld.global.f32 	%f30, [%rd7+-32];
	setp.gt.f32 	%p4, %f30, %f356;
	selp.f32 	%f31, %f30, %f356, %p4;
	ld.global.f32 	%f32, [%rd7+-28];
	setp.gt.f32 	%p5, %f32, %f31;
	selp.f32 	%f33, %f32, %f31, %p5;
	ld.global.f32 	%f34, [%rd7+-24];
	setp.gt.f32 	%p6, %f34, %f33;
	selp.f32 	%f35, %f34, %f33, %p6;
	ld.global.f32 	%f36, [%rd7+-20];
	setp.gt.f32 	%p7, %f36, %f35;
	selp.f32 	%f37, %f36, %f35, %p7;
	ld.global.f32 	%f38, [%rd7+-16];
	setp.gt.f32 	%p8, %f38, %f37;
	selp.f32 	%f39, %f38, %f37, %p8;
	ld.global.f32 	%f40, [%rd7+-12];
	setp.gt.f32 	%p9, %f40, %f39;
	selp.f32 	%f41, %f40, %f39, %p9;
	ld.global.f32 	%f42, [%rd7+-8];
	setp.gt.f32 	%p10, %f42, %f41;
	selp.f32 	%f43, %f42, %f41, %p10;
	ld.global.f32 	%f44, [%rd7+-4];
	setp.gt.f32 	%p11, %f44, %f43;
	selp.f32 	%f45, %f44, %f43, %p11;
	ld.global.f32 	%f46, [%rd7];
	setp.gt.f32 	%p12, %f46, %f45;
	selp.f32 	%f47, %f46, %f45, %p12;
	ld.global.f32 	%f48, [%rd7+4];
	setp.gt.f32 	%p13, %f48, %f47;
	selp.f32 	%f49, %f48, %f47, %p13;
	ld.global.f32 	%f50, [%rd7+8];
	setp.gt.f32 	%p14, %f50, %f49;
	selp.f32 	%f51, %f50, %f49, %p14;
	ld.global.f32 	%f52, [%rd7+12];
	setp.gt.f32 	%p15, %f52, %f51;
	selp.f32 	%f53, %f52, %f51, %p15;
	ld.global.f32 	%f54, [%rd7+16];
	setp.gt.f32 	%p16, %f54, %f53;
	selp.f32 	%f55, %f54, %f53, %p16;
	ld.global.f32 	%f56, [%rd7+20];
	setp.gt.f32 	%p17, %f56, %f55;
	selp.f32 	%f57, %f56, %f55, %p17;
	ld.global.f32 	%f58, [%rd7+24];
	setp.gt.f32 	%p18, %f58, %f57;
	selp.f32 	%f59, %f58, %f57, %p18;
	ld.global.f32 	%f60, [%rd7+28];
	setp.gt.f32 	%p19, %f60, %f59;
	selp.f32 	%f356, %f60, %f59, %p19;
	add.s32 	%r109, %r109, 16;
	add.s32 	%r108, %r108, 16;
	setp.eq.s32 	%p20, %r109, 0;
	@%p20 bra 	$L__BB1_5;
	bra.uni 	$L__BB1_4;
$L__BB1_5:
	setp.eq.s32 	%p21, %r3, 0;
	@%p21 bra 	$L__BB1_14;
	and.b32  	%r7, %r58, 7;
	setp.lt.u32 	%p22, %r3, 8;
	@%p22 bra 	$L__BB1_8;
	add.s32 	%r63, %r103, %r2;
	mul.wide.s32 	%rd8, %r63, 4;
	add.s64 	%rd9, %rd1, %rd8;
	ld.global.f32 	%f62, [%rd9];
	setp.gt.f32 	%p23, %f62, %f356;
	selp.f32 	%f63, %f62, %f356, %p23;
	ld.global.f32 	%f64, [%rd9+4];
	setp.gt.f32 	%p24, %f64, %f63;
	selp.f32 	%f65, %f64, %f63, %p24;
	ld.global.f32 	%f66, [%rd9+8];
	setp.gt.f32 	%p25, %f66, %f65;
	selp.f32 	%f67, %f66, %f65, %p25;
	ld.global.f32 	%f68, [%rd9+12];
	setp.gt.f32 	%p26, %f68, %f67;
	selp.f32 	%f69, %f68, %f67, %p26;
	ld.global.f32 	%f70, [%rd9+16];
	setp.gt.f32 	%p27, %f70, %f69;
	selp.f32 	%f71, %f70, %f69, %p27;
	ld.global.f32 	%f72, [%rd9+20];
	setp.gt.f32 	%p28, %f72, %f71;
	selp.f32 	%f73, %f72, %f71, %p28;
	ld.global.f32 	%f74, [%rd9+24];
	setp.gt.f32 	%p29, %f74, %f73;
	selp.f32 	%f75, %f74, %f73, %p29;
	ld.global.f32 	%f76, [%rd9+28];
	setp.gt.f32 	%p30, %f76, %f75;
	selp.f32 	%f356, %f76, %f75, %p30;
	add.s32 	%r103, %r103, 8;
$L__BB1_8:
	setp.eq.s32 	%p31, %r7, 0;
	@%p31 bra 	$L__BB1_14;
	and.b32  	%r10, %r58, 3;
	setp.lt.u32 	%p32, %r7, 4;
	@%p32 bra 	$L__BB1_11;
	add.s32 	%r64, %r103, %r2;
	mul.wide.s32 	%rd10, %r64, 4;
	add.s64 	%rd11, %rd1, %rd10;
	ld.global.f32 	%f78, [%rd11];
	setp.gt.f32 	%p33, %f78, %f356;
	selp.f32 	%f79, %f78, %f356, %p33;
	ld.global.f32 	%f80, [%rd11+4];
	setp.gt.f32 	%p34, %f80, %f79;
	selp.f32 	%f81, %f80, %f79, %p34;
	ld.global.f32 	%f82, [%rd11+8];
	setp.gt.f32 	%p35, %f82, %f81;
	selp.f32 	%f83, %f82, %f81, %p35;
	ld.global.f32 	%f84, [%rd11+12];
	setp.gt.f32 	%p36, %f84, %f83;
	selp.f32 	%f356, %f84, %f83, %p36;
	add.s32 	%r103, %r103, 4;
$L__BB1_11:
	setp.eq.s32 	%p37, %r10, 0;
	@%p37 bra 	$L__BB1_14;
	add.s32 	%r107, %r103, %r2;
	neg.s32 	%r106, %r10;
$L__BB1_13:
	.pragma "nounroll";
	mul.wide.s32 	%rd12, %r107, 4;
	add.s64 	%rd13, %rd1, %rd12;
	ld.global.f32 	%f85, [%rd13];
	setp.gt.f32 	%p38, %f85, %f356;
	selp.f32 	%f356, %f85, %f356, %p38;
	add.s32 	%r107, %r107, 1;
	add.s32 	%r106, %r106, 1;
	setp.ne.s32 	%p39, %r106, 0;
	@%p39 bra 	$L__BB1_13;
$L__BB1_14:
	setp.lt.s32 	%p40, %r58, 1;
	mov.f32 	%f364, 0f00000000;
	@%p40 bra 	$L__BB1_26;
	mul.lo.s32 	%r19, %r1, %r58;
	and.b32  	%r20, %r58, 7;
	setp.lt.u32 	%p41, %r58, 8;
	mov.f32 	%f364, 0f00000000;
	mov.b32 	%r110, 0;
	@%p41 bra 	$L__BB1_18;
	and.b32  	%r110, %r58, 2147483640;
	neg.s32 	%r114, %r110;
	add.s64 	%rd3, %rd1, 16;
	mov.f32 	%f364, 0f00000000;
	mov.u32 	%r113, %r19;
$L__BB1_17:
	.pragma "nounroll";
	mul.wide.s32 	%rd14, %r113, 4;
	add.s64 	%rd15, %rd3, %rd14;
	ld.global.f32 	%f90, [%rd15+-16];
	sub.f32 	%f91, %f90, %f356;
	fma.rn.f32 	%f92, %f91, 0f3BBB989D, 0f3F000000;
	cvt.sat.f32.f32 	%f93, %f92;
	mov.f32 	%f94, 0f4B400001;
	mov.f32 	%f95, 0f437C0000;
	fma.rm.f32 	%f96, %f93, %f95, %f94;
	add.f32 	%f97, %f96, 0fCB40007F;
	neg.f32 	%f98, %f97;
	fma.rn.f32 	%f99, %f91, 0f3FB8AA3B, %f98;
	fma.rn.f32 	%f100, %f91, 0f32A57060, %f99;
	mov.b32 	%r66, %f96;
	shl.b32 	%r67, %r66, 23;
	mov.b32 	%f101, %r67;
	ex2.approx.ftz.f32 	%f102, %f100;
	mul.f32 	%f103, %f102, %f101;
	st.global.f32 	[%rd15+-16], %f103;
	add.f32 	%f104, %f364, %f103;
	ld.global.f32 	%f105, [%rd15+-12];
	sub.f32 	%f106, %f105, %f356;
	fma.rn.f32 	%f107, %f106, 0f3BBB989D, 0f3F000000;
	cvt.sat.f32.f32 	%f108, %f107;
	fma.rm.f32 	%f109, %f108, %f95, %f94;
	add.f32 	%f110, %f109, 0fCB40007F;
	neg.f32 	%f111, %f110;
	fma.rn.f32 	%f112, %f106, 0f3FB8AA3B, %f111;
	fma.rn.f32 	%f113, %f106, 0f32A57060, %f112;
	mov.b32 	%r68, %f109;
	shl.b32 	%r69, %r68, 23;
	mov.b32 	%f114, %r69;
	ex2.approx.ftz.f32 	%f115, %f113;
	mul.f32 	%f116, %f115, %f114;
	st.global.f32 	[%rd15+-12], %f116;
	add.f32 	%f117, %f104, %f116;
	ld.global.f32 	%f118, [%rd15+-8];
	sub.f32 	%f119, %f118, %f356;
	fma.rn.f32 	%f120, %f119, 0f3BBB989D, 0f3F000000;
	cvt.sat.f32.f32 	%f121, %f120;
	fma.rm.f32 	%f122, %f121, %f95, %f94;
	add.f32 	%f123, %f122, 0fCB40007F;
	neg.f32 	%f124, %f123;
	fma.rn.f32 	%f125, %f119, 0f3FB8AA3B, %f124;
	fma.rn.f32 	%f126, %f119, 0f32A57060, %f125;
	mov.b32 	%r70, %f122;
	shl.b32 	%r71, %r70, 23;
	mov.b32 	%f127, %r71;
	ex2.approx.ftz.f32 	%f128, %f126;
	mul.f32 	%f129, %f128, %f127;
	st.global.f32 	[%rd15+-8], %f129;
	add.f32 	%f130, %f117, %f129;
	ld.global.f32 	%f131, [%rd15+-4];
	sub.f32 	%f132, %f131, %f356;
	fma.rn.f32 	%f133, %f132, 0f3BBB989D, 0f3F000000;
	cvt.sat.f32.f32 	%f134, %f133;
	fma.rm.f32 	%f135, %f134, %f95, %f94;
	add.f32 	%f136, %f135, 0fCB40007F;
	neg.f32 	%f137, %f136;
	fma.rn.f32 	%f138, %f132, 0f3FB8AA3B, %f137;
	fma.rn.f32 	%f139, %f132, 0f32A57060, %f138;
	mov.b32 	%r72, %f135;
	shl.b32 	%r73, %r72, 23;
	mov.b32 	%f140, %r73;
	ex2.approx.ftz.f32 	%f141, %f139;
	mul.f32 	%f142, %f141, %f140;
	st.global.f32 	[%rd15+-4], %f142;
	add.f32 	%f143, %f130, %f142;
	ld.global.f32 	%f144, [%rd15];
	sub.f32 	%f145, %f144, %f356;
	fma.rn.f32 	%f146, %f145, 0f3BBB989D, 0f3F000000;
	cvt.sat.f32.f32 	%f147, %f146;
	fma.rm.f32 	%f148, %f147, %f95, %f94;
	add.f32 	%f149, %f148, 0fCB40007F;
	neg.f32 	%f150, %f149;
	fma.rn.f32 	%f151, %f145, 0f3FB8AA3B, %f150;
	fma.rn.f32 	%f152, %f145, 0f32A57060, %f151;
	mov.b32 	%r74, %f148;
	shl.b32 	%r75, %r74, 23;
	mov.b32 	%f153, %r75;
	ex2.approx.ftz.f32 	%f154, %f152;
	mul.f32 	%f155, %f154, %f153;
	st.global.f32 	[%rd15], %f155;
	add.f32 	%f156, %f143, %f155;
	ld.global.f32 	%f157, [%rd15+4];
	sub.f32 	%f158, %f157, %f356;
	fma.rn.f32 	%f159, %f158, 0f3BBB989D, 0f3F000000;
	cvt.sat.f32.f32 	%f160, %f159;
	fma.rm.f32 	%f161, %f160, %f95, %f94;
	add.f32 	%f162, %f161, 0fCB40007F;
	neg.f32 	%f163, %f162;
	fma.rn.f32 	%f164, %f158, 0f3FB8AA3B, %f163;
	fma.rn.f32 	%f165, %f158, 0f32A57060, %f164;
	mov.b32 	%r76, %f161;
	shl.b32 	%r77, %r76, 23;
	mov.b32 	%f166, %r77;
	ex2.approx.ftz.f32 	%f167, %f165;
	mul.f32 	%f168, %f167, %f166;
	st.global.f32 	[%rd15+4], %f168;
	add.f32 	%f169, %f156, %f168;
	ld.global.f32 	%f170, [%rd15+8];
	sub.f32 	%f171, %f170, %f356;
	fma.rn.f32 	%f172, %f171, 0f3BBB989D, 0f3F000000;
	cvt.sat.f32.f32 	%f173, %f172;
	fma.rm.f32 	%f174, %f173, %f95, %f94;
	add.f32 	%f175, %f174, 0fCB40007F;
	neg.f32 	%f176, %f175;
	fma.rn.f32 	%f177, %f171, 0f3FB8AA3B, %f176;
	fma.rn.f32 	%f178, %f171, 0f32A57060, %f177;
	mov.b32 	%r78, %f174;
	shl.b32 	%r79, %r78, 23;
	mov.b32 	%f179, %r79;
	ex2.approx.ftz.f32 	%f180, %f178;
	mul.f32 	%f181, %f180, %f179;
	st.global.f32 	[%rd15+8], %f181;
	add.f32 	%f182, %f169, %f181;
	ld.global.f32 	%f183, [%rd15+12];
	sub.f32 	%f184, %f183, %f356;
	fma.rn.f32 	%f185, %f184, 0f3BBB989D, 0f3F000000;
	cvt.sat.f32.f32 	%f186, %f185;
	fma.rm.f32 	%f187, %f186, %f95, %f94;
	add.f32 	%f188, %f187, 0fCB40007F;
	neg.f32 	%f189, %f188;
	fma.rn.f32 	%f190, %f184, 0f3FB8AA3B, %f189;
	fma.rn.f32 	%f191, %f184, 0f32A57060, %f190;
	mov.b32 	%r80, %f187;
	shl.b32 	%r81, %r80, 23;
	mov.b32 	%f192, %r81;
	ex2.approx.ftz.f32 	%f193, %f191;
	mul.f32 	%f194, %f193, %f192;
	st.global.f32 	[%rd15+12], %f194;
	add.f32 	%f364, %f182, %f194;
	add.s32 	%r114, %r114, 8;
	add.s32 	%r113, %r113, 8;
	setp.eq.s32 	%p42, %r114, 0;
	@%p42 bra 	$L__BB1_18;
	bra.uni 	$L__BB1_17;
$L__BB1_18:
	setp.eq.s32 	%p43, %r20, 0;
	@%p43 bra 	$L__BB1_26;
	and.b32  	%r28, %r58, 3;
	setp.lt.u32 	%p44, %r20, 4;
	@%p44 bra 	$L__BB1_21;
	add.s32 	%r82, %r110, %r19;
	mul.wide.s32 	%rd16, %r82, 4;
	add.s64 	%rd17, %rd1, %rd16;
	ld.global.f32 	%f196, [%rd17];
	sub.f32 	%f197, %f196, %f356;
	fma.rn.f32 	%f198, %f197, 0f3BBB989D, 0f3F000000;
	cvt.sat.f32.f32 	%f199, %f198;
	mov.f32 	%f200, 0f4B400001;
	mov.f32 	%f201, 0f437C0000;
	fma.rm.f32 	%f202, %f199, %f201, %f200;
	add.f32 	%f203, %f202, 0fCB40007F;
	neg.f32 	%f204, %f203;
	fma.rn.f32 	%f205, %f197, 0f3FB8AA3B, %f204;
	fma.rn.f32 	%f206, %f197, 0f32A57060, %f205;
	mov.b32 	%r83, %f202;
	shl.b32 	%r84, %r83, 23;
	mov.b32 	%f207, %r84;
	ex2.approx.ftz.f32 	%f208, %f206;
	mul.f32 	%f209, %f208, %f207;
	st.global.f32 	[%rd17], %f209;
	add.f32 	%f210, %f364, %f209;
	ld.global.f32 	%f211, [%rd17+4];
	sub.f32 	%f212, %f211, %f356;
	fma.rn.f32 	%f213, %f212, 0f3BBB989D, 0f3F000000;
	cvt.sat.f32.f32 	%f214, %f213;
	fma.rm.f32 	%f215, %f214, %f201, %f200;
	add.f32 	%f216, %f215, 0fCB40007F;
	neg.f32 	%f217, %f216;
	fma.rn.f32 	%f218, %f212, 0f3FB8AA3B, %f217;
	fma.rn.f32 	%f219, %f212, 0f32A57060, %f218;
	mov.b32 	%r85, %f215;
	shl.b32 	%r86, %r85, 23;
	mov.b32 	%f220, %r86;
	ex2.approx.ftz.f32 	%f221, %f219;
	mul.f32 	%f222, %f221, %f220;
	st.global.f32 	[%rd17+4], %f222;
	add.f32 	%f223, %f210, %f222;
	ld.global.f32 	%f224, [%rd17+8];
	sub.f32 	%f225, %f224, %f356;
	fma.rn.f32 	%f226, %f225, 0f3BBB989D, 0f3F000000;
	cvt.sat.f32.f32 	%f227, %f226;
	fma.rm.f32 	%f228, %f227, %f201, %f200;
	add.f32 	%f229, %f228, 0fCB40007F;
	neg.f32 	%f230, %f229;
	fma.rn.f32 	%f231, %f225, 0f3FB8AA3B, %f230;
	fma.rn.f32 	%f232, %f225, 0f32A57060, %f231;
	mov.b32 	%r87, %f228;
	shl.b32 	%r88, %r87, 23;
	mov.b32 	%f233, %r88;
	ex2.approx.ftz.f32 	%f234, %f232;
	mul.f32 	%f235, %f234, %f233;
	st.global.f32 	[%rd17+8], %f235;
	add.f32 	%f236, %f223, %f235;
	ld.global.f32 	%f237, [%rd17+12];
	sub.f32 	%f238, %f237, %f356;
	fma.rn.f32 	%f239, %f238, 0f3BBB989D, 0f3F000000;
	cvt.sat.f32.f32 	%f240, %f239;
	fma.rm.f32 	%f241, %f240, %f201, %f200;
	add.f32 	%f242, %f241, 0fCB40007F;
	neg.f32 	%f243, %f242;
	fma.rn.f32 	%f244, %f238, 0f3FB8AA3B, %f243;
	fma.rn.f32 	%f245, %f238, 0f32A57060, %f244;
	mov.b32 	%r89, %f241;
	shl.b32 	%r90, %r89, 23;
	mov.b32 	%f246, %r90;
	ex2.approx.ftz.f32 	%f247, %f245;
	mul.f32 	%f248, %f247, %f246;
	st.global.f32 	[%rd17+12], %f248;
	add.f32 	%f364, %f236, %f248;
	add.s32 	%r110, %r110, 4;
$L__BB1_21:
	setp.eq.s32 	%p45, %r28, 0;
	@%p45 bra 	$L__BB1_26;
	setp.eq.s32 	%p46, %r28, 1;
	@%p46 bra 	$L__BB1_24;
	add.s32 	%r91, %r110, %r19;
	mul.wide.s32 	%rd18, %r91, 4;
	add.s64 	%rd19, %rd1, %rd18;
	ld.global.f32 	%f250, [%rd19];
	sub.f32 	%f251, %f250, %f356;
	fma.rn.f32 	%f252, %f251, 0f3BBB989D, 0f3F000000;
	cvt.sat.f32.f32 	%f253, %f252;
	mov.f32 	%f254, 0f4B400001;
	mov.f32 	%f255, 0f437C0000;
	fma.rm.f32 	%f256, %f253, %f255, %f254;
	add.f32 	%f257, %f256, 0fCB40007F;
	neg.f32 	%f258, %f257;
	fma.rn.f32 	%f259, %f251, 0f3FB8AA3B, %f258;
	fma.rn.f32 	%f260, %f251, 0f32A57060, %f259;
	mov.b32 	%r92, %f256;
	shl.b32 	%r93, %r92, 23;
	mov.b32 	%f261, %r93;
	ex2.approx.ftz.f32 	%f262, %f260;
	mul.f32 	%f263, %f262, %f261;
	st.global.f32 	[%rd19], %f263;
	add.f32 	%f264, %f364, %f263;
	ld.global.f32 	%f265, [%rd19+4];
	sub.f32 	%f266, %f265, %f356;
	fma.rn.f32 	%f267, %f266, 0f3BBB989D, 0f3F000000;
	cvt.sat.f32.f32 	%f268, %f267;
	fma.rm.f32 	%f269, %f268, %f255, %f254;
	add.f32 	%f270, %f269, 0fCB40007F;
	neg.f32 	%f271, %f270;
	fma.rn.f32 	%f272, %f266, 0f3FB8AA3B, %f271;
	fma.rn.f32 	%f273, %f266, 0f32A57060, %f272;
	mov.b32 	%r94, %f269;
	shl.b32 	%r95, %r94, 23;
	mov.b32 	%f274, %r95;
	ex2.approx.ftz.f32 	%f275, %f273;
	mul.f32 	%f276, %f275, %f274;
	st.global.f32 	[%rd19+4], %f276;
	add.f32 	%f364, %f264, %f276;
	add.s32 	%r110, %r110, 2;
$L__BB1_24:
	and.b32  	%r96, %r58, 1;
	setp.eq.b32 	%p47, %r96, 1;
	not.pred 	%p48, %p47;
	@%p48 bra 	$L__BB1_26;
	add.s32 	%r97, %r110, %r19;
	mul.wide.s32 	%rd20, %r97, 4;
	add.s64 	%rd21, %rd1, %rd20;
	ld.global.f32 	%f277, [%rd21];
	sub.f32 	%f278, %f277, %f356;
	fma.rn.f32 	%f279, %f278, 0f3BBB989D, 0f3F000000;
	cvt.sat.f32.f32 	%f280, %f279;
	mov.f32 	%f281, 0f4B400001;
	mov.f32 	%f282, 0f437C0000;
	fma.rm.f32 	%f283, %f280, %f282, %f281;
	add.f32 	%f284, %f283, 0fCB40007F;
	neg.f32 	%f285, %f284;
	fma.rn.f32 	%f286, %f278, 0f3FB8AA3B, %f285;
	fma.rn.f32 	%f287, %f278, 0f32A57060, %f286;
	mov.b32 	%r98, %f283;
	shl.b32 	%r99, %r98, 23;
	mov.b32 	%f288, %r99;
	ex2.approx.ftz.f32 	%f289, %f287;
	mul.f32 	%f290, %f289, %f288;
	st.global.f32 	[%rd21], %f290;
	add.f32 	%f364, %f364, %f290;
$L__BB1_26:
	setp.lt.s32 	%p49, %r58, 1;
	@%p49 bra 	$L__BB1_39;
	mul.lo.s32 	%r33, %r1, %r58;
	and.b32  	%r34, %r58, 15;
	setp.lt.u32 	%p50, %r58, 16;
	mov.b32 	%r117, 0;
	@%p50 bra 	$L__BB1_30;
	and.b32  	%r117, %r58, 2147483632;
	neg.s32 	%r116, %r117;
	add.s64 	%rd4, %rd1, 32;
	mov.u32 	%r115, %r33;
$L__BB1_29:
	.pragma "nounroll";
	mul.wide.s32 	%rd22, %r115, 4;
	add.s64 	%rd23, %rd4, %rd22;
	ld.global.f32 	%f291, [%rd23+-32];
	div.rn.f32 	%f292, %f291, %f364;
	st.global.f32 	[%rd23+-32], %f292;
	ld.global.f32 	%f293, [%rd23+-28];
	div.rn.f32 	%f294, %f293, %f364;
	st.global.f32 	[%rd23+-28], %f294;
	ld.global.f32 	%f295, [%rd23+-24];
	div.rn.f32 	%f296, %f295, %f364;
	st.global.f32 	[%rd23+-24], %f296;
	ld.global.f32 	%f297, [%rd23+-20];
	div.rn.f32 	%f298, %f297, %f364;
	st.global.f32 	[%rd23+-20], %f298;
	ld.global.f32 	%f299, [%rd23+-16];
	div.rn.f32 	%f300, %f299, %f364;
	st.global.f32 	[%rd23+-16], %f300;
	ld.global.f32 	%f301, [%rd23+-12];
	div.rn.f32 	%f302, %f301, %f364;
	st.global.f32 	[%rd23+-12], %f302;
	ld.global.f32 	%f303, [%rd23+-8];
	div.rn.f32 	%f304, %f303, %f364;
	st.global.f32 	[%rd23+-8], %f304;
	ld.global.f32 	%f305, [%rd23+-4];
	div.rn.f32 	%f306, %f305, %f364;
	st.global.f32 	[%rd23+-4], %f306;
	ld.global.f32 	%f307, [%rd23];
	div.rn.f32 	%f308, %f307, %f364;
	st.global.f32 	[%rd23], %f308;
	ld.global.f32 	%f309, [%rd23+4];
	div.rn.f32 	%f310, %f309, %f364;
	st.global.f32 	[%rd23+4], %f310;
	ld.global.f32 	%f311, [%rd23+8];
	div.rn.f32 	%f312, %f311, %f364;
	st.global.f32 	[%rd23+8], %f312;
	ld.global.f32 	%f313, [%rd23+12];
	div.rn.f32 	%f314, %f313, %f364;
	st.global.f32 	[%rd23+12], %f314;
	ld.global.f32 	%f315, [%rd23+16];
	div.rn.f32 	%f316, %f315, %f364;
	st.global.f32 	[%rd23+16], %f316;
	ld.global.f32 	%f317, [%rd23+20];
	div.rn.f32 	%f318, %f317, %f364;
	st.global.f32 	[%rd23+20], %f318;
	ld.global.f32 	%f319, [%rd23+24];
	div.rn.f32 	%f320, %f319, %f364;
	st.global.f32 	[%rd23+24], %f320;
	ld.global.f32 	%f321, [%rd23+28];
	div.rn.f32 	%f322, %f321, %f364;
	st.global.f32 	[%rd23+28], %f322;
	add.s32 	%r116, %r116, 16;
	add.s32 	%r115, %r115, 16;
	setp.ne.s32 	%p51, %r116, 0;
	@%p51 bra 	$L__BB1_29;
$L__BB1_30:
	setp.eq.s32 	%p52, %r34, 0;
	@%p52 bra 	$L__BB1_39;
	and.b32  	%r46, %r58, 7;
	setp.lt.u32 	%p53, %r34, 8;
	@%p53 bra 	$L__BB1_33;
	add.s32 	%r101, %r117, %r33;
	mul.wide.s32 	%rd24, %r101, 4;
	add.s64 	%rd25, %rd1, %rd24;
	ld.global.f32 	%f323, [%rd25];
	div.rn.f32 	%f324, %f323, %f364;
	st.global.f32 	[%rd25], %f324;
	ld.global.f32 	%f325, [%rd25+4];
	div.rn.f32 	%f326, %f325, %f364;
	st.global.f32 	[%rd25+4], %f326;
	ld.global.f32 	%f327, [%rd25+8];
	div.rn.f32 	%f328, %f327, %f364;
	st.global.f32 	[%rd25+8], %f328;
	ld.global.f32 	%f329, [%rd25+12];
	div.rn.f32 	%f330, %f329, %f364;
	st.global.f32 	[%rd25+12], %f330;
	ld.global.f32 	%f331, [%rd25+16];
	div.rn.f32 	%f332, %f331, %f364;
	st.global.f32 	[%rd25+16], %f332;
	ld.global.f32 	%f333, [%rd25+20];
	div.rn.f32 	%f334, %f333, %f364;
	st.global.f32 	[%rd25+20], %f334;
	ld.global.f32 	%f335, [%rd25+24];
	div.rn.f32 	%f336, %f335, %f364;
	st.global.f32 	[%rd25+24], %f336;
	ld.global.f32 	%f337, [%rd25+28];
	div.rn.f32 	%f338, %f337, %f364;
	st.global.f32 	[%rd25+28], %f338;
	add.s32 	%r117, %r117, 8;
$L__BB1_33:
	setp.eq.s32 	%p54, %r46, 0;
	@%p54 bra 	$L__BB1_39;
	and.b32  	%r49, %r58, 3;
	setp.lt.u32 	%p55, %r46, 4;
	@%p55 bra 	$L__BB1_36;
	add.s32 	%r102, %r117, %r33;
	mul.wide.s32 	%rd26, %r102, 4;
	add.s64 	%rd27, %rd1, %rd26;
	ld.global.f32 	%f339, [%rd27];
	div.rn.f32 	%f340, %f339, %f364;
	st.global.f32 	[%rd27], %f340;
	ld.global.f32 	%f341, [%rd27+4];
	div.rn.f32 	%f342, %f341, %f364;
	st.global.f32 	[%rd27+4], %f342;
	ld.global.f32 	%f343, [%rd27+8];
	div.rn.f32 	%f344, %f343, %f364;
	st.global.f32 	[%rd27+8], %f344;
	ld.global.f32 	%f345, [%rd27+12];
	div.rn.f32 	%f346, %f345, %f364;
	st.global.f32 	[%rd27+12], %f346;
	add.s32 	%r117, %r117, 4;
$L__BB1_36:
	setp.eq.s32 	%p56, %r49, 0;
	@%p56 bra 	$L__BB1_39;
	add.s32 	%r121, %r117, %r33;
	neg.s32 	%r120, %r49;
$L__BB1_38:
	.pragma "nounroll";
	mul.wide.s32 	%rd28, %r121, 4;
	add.s64 	%rd29, %rd1, %rd28;
	ld.global.f32 	%f347, [%rd29];
	div.rn.f32 	%f348, %f347, %f364;
	st.global.f32 	[%rd29], %f348;
	add.s32 	%r121, %r121, 1;
	add.s32 	%r120, %r120, 1;
	setp.ne.s32 	%p57, %r120, 0;
	@%p57 bra 	$L__BB1_38;
$L__BB1_39:
	ret;

}
	// .globl	_Z16matmul_softmax_ViPfS_S_
.visible .entry _Z16matmul_softmax_ViPfS_S_(
	.param .u32 _Z16matmul_softmax_ViPfS_S__param_0,
	.param .u64 .ptr .align 1 _Z16matmul_softmax_ViPfS_S__param_1,
	.param .u64 .ptr .align 1 _Z16matmul_softmax_ViPfS_S__param_2,
	.param .u64 .ptr .align 1 _Z16matmul_softmax_ViPfS_S__param_3
)
{
	.reg .pred 	%p<10>;
	.reg .b32 	%r<40>;
	.reg .b32 	%f<67>;
	.reg .b64 	%rd<67>;

	ld.param.u32 	%r18, [_Z16matmul_softmax_ViPfS_S__param_0];
	ld.param.u64 	%rd14, [_Z16matmul_softmax_ViPfS_S__param_1];
	ld.param.u64 	%rd15, [_Z16matmul_softmax_ViPfS_S__param_2];
	cvta.to.global.u64 	%rd1, %rd15;
	cvta.to.global.u64 	%rd2, %rd14;
	mov.u32 	%r19, %ctaid.y;
	mov.u32 	%r20, %ntid.y;
	mov.u32 	%r21, %tid.y;
	mad.lo.s32 	%r1, %r19, %r20, %r21;
	mov.u32 	%r22, %ctaid.x;
	mov.u32 	%r23, %ntid.x;
	mov.u32 	%r24, %tid.x;
	mad.lo.s32 	%r2, %r22, %r23, %r24;
	max.s32 	%r25, %r1, %r2;
	setp.ge.s32 	%p1, %r25, %r18;
	@%p1 bra 	$L__BB2_13;
	mul.lo.s32 	%r3, %r1, %r18;
	and.b32  	%r4, %r18, 7;
	setp.lt.u32 	%p2, %r18, 8;
	mov.f32 	%f66, 0f00000000;
	mov.b32 	%r38, 0;
	@%p2 bra 	$L__BB2_4;
	and.b32  	%r38, %r18, 2147483640;
	neg.s32 	%r36, %r38;
	mul.wide.s32 	%rd16, %r18, 4;
	add.s64 	%rd3, %rd1, %rd16;
	shl.b32 	%r7, %r18, 3;
	mul.wide.s32 	%rd17, %r18, 8;
	add.s64 	%rd4, %rd1, %rd17;
	mul.wide.s32 	%rd18, %r18, 12;
	add.s64 	%rd5, %rd1, %rd18;
	mul.wide.s32 	%rd19, %r18, 16;
	add.s64 	%rd6, %rd1, %rd19;
	mul.wide.s32 	%rd20, %r18, 20;
	add.s64 	%rd7, %rd1, %rd20;
	mul.wide.s32 	%rd21, %r18, 24;
	add.s64 	%rd8, %rd1, %rd21;
	mul.wide.s32 	%rd22, %r18, 28;
	add.s64 	%rd9, %rd1, %rd22;
	mul.wide.u32 	%rd23, %r3, 4;
	add.s64 	%rd24, %rd23, %rd2;
	add.s64 	%rd66, %rd24, 16;
	mov.f32 	%f66, 0f00000000;
	mov.u32 	%r35, %r2;
$L__BB2_3:
	.pragma "nounroll";
	mul.wide.s32 	%rd25, %r35, 4;
	add.s64 	%rd26, %rd3, %rd25;
	add.s64 	%rd27, %rd4, %rd25;
	add.s64 	%rd28, %rd5, %rd25;
	add.s64 	%rd29, %rd6, %rd25;
	add.s64 	%rd30, %rd7, %rd25;
	add.s64 	%rd31, %rd8, %rd25;
	add.s64 	%rd32, %rd9, %rd25;
	add.s64 	%rd33, %rd1, %rd25;
	ld.global.f32 	%f16, [%rd66+-16];
	ld.global.f32 	%f17, [%rd33];
	fma.rn.f32 	%f18, %f16, %f17, %f66;
	ld.global.f32 	%f19, [%rd66+-12];
	ld.global.f32 	%f20, [%rd26];
	fma.rn.f32 	%f21, %f19, %f20, %f18;
	ld.global.f32 	%f22, [%rd66+-8];
	ld.global.f32 	%f23, [%rd27];
	fma.rn.f32 	%f24, %f22, %f23, %f21;
	ld.global.f32 	%f25, [%rd66+-4];
	ld.global.f32 	%f26, [%rd28];
	fma.rn.f32 	%f27, %f25, %f26, %f24;
	ld.global.f32 	%f28, [%rd66];
	ld.global.f32 	%f29, [%rd29];
	fma.rn.f32 	%f30, %f28, %f29, %f27;
	ld.global.f32 	%f31, [%rd66+4];
	ld.global.f32 	%f32, [%rd30];
	fma.rn.f32 	%f33, %f31, %f32, %f30;
	ld.global.f32 	%f34, [%rd66+8];
	ld.global.f32 	%f35, [%rd31];
	fma.rn.f32 	%f36, %f34, %f35, %f33;
	ld.global.f32 	%f37, [%rd66+12];
	ld.global.f32 	%f38, [%rd32];
	fma.rn.f32 	%f66, %f37, %f38, %f36;
	add.s32 	%r36, %r36, 8;
	add.s32 	%r35, %r35, %r7;
	add.s64 	%rd66, %rd66, 32;
	setp.ne.s32 	%p3, %r36, 0;
	@%p3 bra 	$L__BB2_3;
$L__BB2_4:
	setp.eq.s32 	%p4, %r4, 0;
	@%p4 bra 	$L__BB2_12;
	and.b32  	%r13, %r18, 3;
	setp.lt.u32 	%p5, %r4, 4;
	@%p5 bra 	$L__BB2_7;
	add.s32 	%r27, %r38, %r3;
	mul.wide.u32 	%rd34, %r27, 4;
	add.s64 	%rd35, %rd2, %rd34;
	ld.global.f32 	%f40, [%rd35];
	mad.lo.s32 	%r28, %r38, %r18, %r2;
	mul.wide.s32 	%rd36, %r28, 4;
	add.s64 	%rd37, %rd1, %rd36;
	ld.global.f32 	%f41, [%rd37];
	fma.rn.f32 	%f42, %f40, %f41, %f66;
	cvt.u64.u32 	%rd38, %r3;
	cvt.u64.u32 	%rd39, %r38;
	add.s64 	%rd40, %rd39, %rd38;
	shl.b64 	%rd41, %rd40, 2;
	add.s64 	%rd42, %rd2, %rd41;
	ld.global.f32 	%f43, [%rd42+4];
	mul.wide.s32 	%rd43, %r18, 4;
	add.s64 	%rd44, %rd37, %rd43;
	ld.global.f32 	%f44, [%rd44];
	fma.rn.f32 	%f45, %f43, %f44, %f42;
	ld.global.f32 	%f46, [%rd42+8];
	add.s64 	%rd45, %rd44, %rd43;
	ld.global.f32 	%f47, [%rd45];
	fma.rn.f32 	%f48, %f46, %f47, %f45;
	ld.global.f32 	%f49, [%rd42+12];
	add.s64 	%rd46, %rd45, %rd43;
	ld.global.f32 	%f50, [%rd46];
	fma.rn.f32 	%f66, %f49, %f50, %f48;
	add.s32 	%r38, %r38, 4;
$L__BB2_7:
	setp.eq.s32 	%p6, %r13, 0;
	@%p6 bra 	$L__BB2_12;
	setp.eq.s32 	%p7, %r13, 1;
	@%p7 bra 	$L__BB2_10;
	add.s32 	%r29, %r38, %r3;
	mul.wide.u32 	%rd47, %r29, 4;
	add.s64 	%rd48, %rd2, %rd47;
	ld.global.f32 	%f52, [%rd48];
	mad.lo.s32 	%r30, %r38, %r18, %r2;
	mul.wide.s32 	%rd49, %r30, 4;
	add.s64 	%rd50, %rd1, %rd49;
	ld.global.f32 	%f53, [%rd50];
	fma.rn.f32 	%f54, %f52, %f53, %f66;
	cvt.u64.u32 	%rd51, %r3;
	cvt.u64.u32 	%rd52, %r38;
	add.s64 	%rd53, %rd52, %rd51;
	shl.b64 	%rd54, %rd53, 2;
	add.s64 	%rd55, %rd2, %rd54;
	ld.global.f32 	%f55, [%rd55+4];
	mul.wide.s32 	%rd56, %r18, 4;
	add.s64 	%rd57, %rd50, %rd56;
	ld.global.f32 	%f56, [%rd57];
	fma.rn.f32 	%f66, %f55, %f56, %f54;
	add.s32 	%r38, %r38, 2;
$L__BB2_10:
	and.b32  	%r31, %r18, 1;
	setp.eq.b32 	%p8, %r31, 1;
	not.pred 	%p9, %p8;
	@%p9 bra 	$L__BB2_12;
	add.s32 	%r32, %r38, %r3;
	mul.wide.u32 	%rd58, %r32, 4;
	add.s64 	%rd59, %rd2, %rd58;
	ld.global.f32 	%f57, [%rd59];
	mad.lo.s32 	%r33, %r38, %r18, %r2;
	mul.wide.s32 	%rd60, %r33, 4;
	add.s64 	%rd61, %rd1, %rd60;
	ld.global.f32 	%f58, [%rd61];
	fma.rn.f32 	%f66, %f57, %f58, %f66;
$L__BB2_12:
	ld.param.u64 	%rd65, [_Z16matmul_softmax_ViPfS_S__param_3];
	add.s32 	%r34, %r3, %r2;
	cvta.to.global.u64 	%rd62, %rd65;
	mul.wide.s32 	%rd63, %r34, 4;
	add.s64 	%rd64, %rd62, %rd63;
	st.global.f32 	[%rd64], %f66;
$L__BB2_13:
	ret;

}


// ===== COMPILED SASS (sm_100) =====

	.target	sm_100

	.elftype	@"ET_EXEC"


//--------------------- .note.nv.tkinfo           --------------------------
	.section	.note.nv.tkinfo,"",@"SHT_NOTE"
	.sectionflags	@"SHF_NOTE_NV_TKINFO"
	.tkinfo
        /*0018*/ 	.word	0x00000002
        /*0030*/ 	.string	""
        /*0030*/ 	.string	"ptxas"
        /*0030*/ 	.string	"Cuda compilation tools, release 13.0, V13.0.88"
        /*0030*/ 	.string	"Build cuda_13.0.r13.0/compiler.36424714_0"
        /*0030*/ 	.string	"-arch sm_100 -m 64 "



//--------------------- .note.nv.cuinfo           --------------------------
	.section	.note.nv.cuinfo,"",@"SHT_NOTE"
	.sectionflags	@"SHF_NOTE_NV_CUINFO"
        /*0018*/ 	.short	0x0002
        /*001a*/ 	.short	0x0064
        /*001c*/ 	.short	0x0082
	.zero		2


//--------------------- .nv.info                  --------------------------
	.section	.nv.info,"",@"SHT_CUDA_INFO"
	.align	4


	//----- nvinfo : EIATTR_REGCOUNT
	.align		4
        /*0000*/ 	.byte	0x04, 0x2f
        /*0002*/ 	.short	(.L_1 - .L_0)
	.align		4
.L_0:
        /*0004*/ 	.word	index@(_Z10matmul_QKTiPfS_S_f)
        /*0008*/ 	.word	0x0000001f


	//----- nvinfo : EIATTR_FRAME_SIZE
	.align		4
.L_1:
        /*000c*/ 	.byte	0x04, 0x11
        /*000e*/ 	.short	(.L_3 - .L_2)
	.align		4
.L_2:
        /*0010*/ 	.word	index@(_Z10matmul_QKTiPfS_S_f)
        /*0014*/ 	.word	0x00000000


	//----- nvinfo : EIATTR_REGCOUNT
	.align		4
.L_3:
        /*0018*/ 	.byte	0x04, 0x2f
        /*001a*/ 	.short	(.L_5 - .L_4)
	.align		4
.L_4:
        /*001c*/ 	.word	index@(_Z14softmax_kerneliPf)
        /*0020*/ 	.word	0x00000020


	//----- nvinfo : EIATTR_FRAME_SIZE
	.align		4
.L_5:
        /*0024*/ 	.byte	0x04, 0x11
        /*0026*/ 	.short	(.L_7 - .L_6)
	.align		4
.L_6:
        /*0028*/ 	.word	index@($__internal_0_$__cuda_sm3x_div_rn_noftz_f32_slowpath)
        /*002c*/ 	.word	0x00000000


	//----- nvinfo : EIATTR_FRAME_SIZE
	.align		4
.L_7:
        /*0030*/ 	.byte	0x04, 0x11
        /*0032*/ 	.short	(.L_9 - .L_8)
	.align		4
.L_8:
        /*0034*/ 	.word	index@(_Z14softmax_kerneliPf)
        /*0038*/ 	.word	0x00000000


	//----- nvinfo : EIATTR_REGCOUNT
	.align		4
.L_9:
        /*003c*/ 	.byte	0x04, 0x2f
        /*003e*/ 	.short	(.L_11 - .L_10)
	.align		4
.L_10:
        /*0040*/ 	.word	index@(_Z16matmul_softmax_ViPfS_S_)
        /*0044*/ 	.word	0x0000001e


	//----- nvinfo : EIATTR_FRAME_SIZE
	.align		4
.L_11:
        /*0048*/ 	.byte	0x04, 0x11
        /*004a*/ 	.short	(.L_13 - .L_12)
	.align		4
.L_12:
        /*004c*/ 	.word	index@(_Z16matmul_softmax_ViPfS_S_)
        /*0050*/ 	.word	0x00000000


	//----- nvinfo : EIATTR_MIN_STACK_SIZE
	.align		4
.L_13:
        /*0054*/ 	.byte	0x04, 0x12
        /*0056*/ 	.short	(.L_15 - .L_14)
	.align		4
.L_14:
        /*0058*/ 	.word	index@(_Z16matmul_softmax_ViPfS_S_)
        /*005c*/ 	.word	0x00000000


	//----- nvinfo : EIATTR_MIN_STACK_SIZE
	.align		4
.L_15:
        /*0060*/ 	.byte	0x04, 0x12
        /*0062*/ 	.short	(.L_17 - .L_16)
	.align		4
.L_16:
        /*0064*/ 	.word	index@(_Z14softmax_kerneliPf)
        /*0068*/ 	.word	0x00000000


	//----- nvinfo : EIATTR_MIN_STACK_SIZE
	.align		4
.L_17:
        /*006c*/ 	.byte	0x04, 0x12
        /*006e*/ 	.short	(.L_19 - .L_18)
	.align		4
.L_18:
        /*0070*/ 	.word	index@(_Z10matmul_QKTiPfS_S_f)
        /*0074*/ 	.word	0x00000000
.L_19:


//--------------------- .nv.compat                --------------------------
	.section	.nv.compat,"",@"SHT_CUDA_COMPAT_INFO"
	.align	4
        /*0000*/ 	.byte	0x02, 0x09, 0x00, 0x00, 0x02, 0x02, 0x01, 0x00, 0x02, 0x05, 0x05, 0x00, 0x03, 0x07, 0x01, 0x01
        /*0010*/ 	.byte	0x02, 0x03, 0x00, 0x00, 0x02, 0x06, 0x01, 0x00, 0x04, 0x0b, 0x08, 0x00, 0x01, 0x00, 0x00, 0x00
        /*0020*/ 	.byte	0x00, 0x00, 0x00, 0x00


//--------------------- .nv.info._Z16matmul_softmax_ViPfS_S_ --------------------------
	.section	.nv.info._Z16matmul_softmax_ViPfS_S_,"",@"SHT_CUDA_INFO"
	.sectionflags	@""
	.align	4


	//----- nvinfo : EIATTR_CUDA_API_VERSION
	.align		4
        /*0000*/ 	.byte	0x04, 0x37
        /*0002*/ 	.short	(.L_21 - .L_20)
.L_20:
        /*0004*/ 	.word	0x00000082


	//----- nvinfo : EIATTR_KPARAM_INFO
	.align		4
.L_21:
        /*0008*/ 	.byte	0x04, 0x17
        /*000a*/ 	.short	(.L_23 - .L_22)
.L_22:
        /*000c*/ 	.word	0x00000000
        /*0010*/ 	.short	0x0003
        /*0012*/ 	.short	0x0018
        /*0014*/ 	.byte	0x00, 0xf5, 0x21, 0x00


	//----- nvinfo : EIATTR_KPARAM_INFO
	.align		4
.L_23:
        /*0018*/ 	.byte	0x04, 0x17
        /*001a*/ 	.short	(.L_25 - .L_24)
.L_24:
        /*001c*/ 	.word	0x00000000
        /*0020*/ 	.short	0x0002
        /*0022*/ 	.short	0x0010
        /*0024*/ 	.byte	0x00, 0xf5, 0x21, 0x00


	//----- nvinfo : EIATTR_KPARAM_INFO
	.align		4
.L_25:
        /*0028*/ 	.byte	0x04, 0x17
        /*002a*/ 	.short	(.L_27 - .L_26)
.L_26:
        /*002c*/ 	.word	0x00000000
        /*0030*/ 	.short	0x0001
        /*0032*/ 	.short	0x0008
        /*0034*/ 	.byte	0x00, 0xf5, 0x21, 0x00


	//----- nvinfo : EIATTR_KPARAM_INFO
	.align		4
.L_27:
        /*0038*/ 	.byte	0x04, 0x17
        /*003a*/ 	.short	(.L_29 - .L_28)
.L_28:
        /*003c*/ 	.word	0x00000000
        /*0040*/ 	.short	0x0000
        /*0042*/ 	.short	0x0000
        /*0044*/ 	.byte	0x00, 0xf0, 0x11, 0x00


	//----- nvinfo : EIATTR_SPARSE_MMA_MASK
	.align		4
.L_29:
        /*0048*/ 	.byte	0x03, 0x50
        /*004a*/ 	.short	0x0000


	//----- nvinfo : EIATTR_MAXREG_COUNT
	.align		4
        /*004c*/ 	.byte	0x03, 0x1b
        /*004e*/ 	.short	0x00ff


	//----- nvinfo : EIATTR_MERCURY_ISA_VERSION
	.align		4
        /*0050*/ 	.byte	0x03, 0x5f
        /*0052*/ 	.short	0x0101


	//----- nvinfo : EIATTR_VRC_CTA_INIT_COUNT
	.align		4
        /*0054*/ 	.byte	0x02, 0x4a
	.zero		1
	.zero		1


	//----- nvinfo : EIATTR_EXIT_INSTR_OFFSETS
	.align		4
        /*0058*/ 	.byte	0x04, 0x1c
        /*005a*/ 	.short	(.L_31 - .L_30)


	//   ....[0]....
.L_30:
        /*005c*/ 	.word	0x000000c0


	//   ....[1]....
        /*0060*/ 	.word	0x00000aa0


	//----- nvinfo : EIATTR_CBANK_PARAM_SIZE
	.align		4
.L_31:
        /*0064*/ 	.byte	0x03, 0x19
        /*0066*/ 	.short	0x0020


	//----- nvinfo : EIATTR_PARAM_CBANK
	.align		4
        /*0068*/ 	.byte	0x04, 0x0a
        /*006a*/ 	.short	(.L_33 - .L_32)
	.align		4
.L_32:
        /*006c*/ 	.word	index@(.nv.constant0._Z16matmul_softmax_ViPfS_S_)
        /*0070*/ 	.short	0x0380
        /*0072*/ 	.short	0x0020


	//----- nvinfo : EIATTR_SW_WAR
	.align		4
.L_33:
        /*0074*/ 	.byte	0x04, 0x36
        /*0076*/ 	.short	(.L_35 - .L_34)
.L_34:
        /*0078*/ 	.word	0x00000008
.L_35:


//--------------------- .nv.info._Z14softmax_kerneliPf --------------------------
	.section	.nv.info._Z14softmax_kerneliPf,"",@"SHT_CUDA_INFO"
	.sectionflags	@""
	.align	4


	//----- nvinfo : EIATTR_CUDA_API_VERSION
	.align		4
        /*0000*/ 	.byte	0x04, 0x37
        /*0002*/ 	.short	(.L_37 - .L_36)
.L_36:
        /*0004*/ 	.word	0x00000082


	//----- nvinfo : EIATTR_KPARAM_INFO
	.align		4
.L_37:
        /*0008*/ 	.byte	0x04, 0x17
        /*000a*/ 	.short	(.L_39 - .L_38)
.L_38:
        /*000c*/ 	.word	0x00000000
        /*0010*/ 	.short	0x0001
        /*0012*/ 	.short	0x0008
        /*0014*/ 	.byte	0x00, 0xf5, 0x21, 0x00


	//----- nvinfo : EIATTR_KPARAM_INFO
	.align		4
.L_39:
        /*0018*/ 	.byte	0x04, 0x17
        /*001a*/ 	.short	(.L_41 - .L_40)
.L_40:
        /*001c*/ 	.word	0x00000000
        /*0020*/ 	.short	0x0000
        /*0022*/ 	.short	0x0000
        /*0024*/ 	.byte	0x00, 0xf0, 0x11, 0x00


	//----- nvinfo : EIATTR_SPARSE_MMA_MASK
	.align		4
.L_41:
        /*0028*/ 	.byte	0x03, 0x50
        /*002a*/ 	.short	0x0000


	//----- nvinfo : EIATTR_MAXREG_COUNT
	.align		4
        /*002c*/ 	.byte	0x03, 0x1b
        /*002e*/ 	.short	0x00ff


	//----- nvinfo : EIATTR_MERCURY_ISA_VERSION
	.align		4
        /*0030*/ 	.byte	0x03, 0x5f
        /*0032*/ 	.short	0x0101


	//----- nvinfo : EIATTR_VRC_CTA_INIT_COUNT
	.align		4
        /*0034*/ 	.byte	0x02, 0x4a
	.zero		1
	.zero		1


	//----- nvinfo : EIATTR_EXIT_INSTR_OFFSETS
	.align		4
        /*0038*/ 	.byte	0x04, 0x1c
        /*003a*/ 	.short	(.L_43 - .L_42)


	//   ....[0]....
.L_42:
        /*003c*/ 	.word	0x00000070


	//   ....[1]....
        /*0040*/ 	.word	0x00001820


	//   ....[2]....
        /*0044*/ 	.word	0x000028d0


	//   ....[3]....
        /*0048*/ 	.word	0x00003130


	//   ....[4]....
        /*004c*/ 	.word	0x000035b0


	//   ....[5]....
        /*0050*/ 	.word	0x00003730


	//----- nvinfo : EIATTR_CRS_STACK_SIZE
	.align		4
.L_43:
        /*0054*/ 	.byte	0x04, 0x1e
        /*0056*/ 	.short	(.L_45 - .L_44)
.L_44:
        /*0058*/ 	.word	0x00000000


	//----- nvinfo : EIATTR_CBANK_PARAM_SIZE
	.align		4
.L_45:
        /*005c*/ 	.byte	0x03, 0x19
        /*005e*/ 	.short	0x0010


	//----- nvinfo : EIATTR_PARAM_CBANK
	.align		4
        /*0060*/ 	.byte	0x04, 0x0a
        /*0062*/ 	.short	(.L_47 - .L_46)
	.align		4
.L_46:
        /*0064*/ 	.word	index@(.nv.constant0._Z14softmax_kerneliPf)
        /*0068*/ 	.short	0x0380
        /*006a*/ 	.short	0x0010


	//----- nvinfo : EIATTR_SW_WAR
	.align		4
.L_47:
        /*006c*/ 	.byte	0x04, 0x36
        /*006e*/ 	.short	(.L_49 - .L_48)
.L_48:
        /*0070*/ 	.word	0x00000008
.L_49:


//--------------------- .nv.info._Z10matmul_QKTiPfS_S_f --------------------------
	.section	.nv.info._Z10matmul_QKTiPfS_S_f,"",@"SHT_CUDA_INFO"
	.sectionflags	@""
	.align	4


	//----- nvinfo : EIATTR_CUDA_API_VERSION
	.align		4
        /*0000*/ 	.byte	0x04, 0x37
        /*0002*/ 	.short	(.L_51 - .L_50)
.L_50:
        /*0004*/ 	.word	0x00000082


	//----- nvinfo : EIATTR_KPARAM_INFO
	.align		4
.L_51:
        /*0008*/ 	.byte	0x04, 0x17
        /*000a*/ 	.short	(.L_53 - .L_52)
.L_52:
        /*000c*/ 	.word	0x00000000
        /*0010*/ 	.short	0x0004
        /*0012*/ 	.short	0x0020
        /*0014*/ 	.byte	0x00, 0xf0, 0x11, 0x00


	//----- nvinfo : EIATTR_KPARAM_INFO
	.align		4
.L_53:
        /*0018*/ 	.byte	0x04, 0x17
        /*001a*/ 	.short	(.L_55 - .L_54)
.L_54:
        /*001c*/ 	.word	0x00000000
        /*0020*/ 	.short	0x0003
        /*0022*/ 	.short	0x0018
        /*0024*/ 	.byte	0x00, 0xf5, 0x21, 0x00


	//----- nvinfo : EIATTR_KPARAM_INFO
	.align		4
.L_55:
        /*0028*/ 	.byte	0x04, 0x17
        /*002a*/ 	.short	(.L_57 - .L_56)
.L_56:
        /*002c*/ 	.word	0x00000000
        /*0030*/ 	.short	0x0002
        /*0032*/ 	.short	0x0010
        /*0034*/ 	.byte	0x00, 0xf5, 0x21, 0x00


	//----- nvinfo : EIATTR_KPARAM_INFO
	.align		4
.L_57:
        /*0038*/ 	.byte	0x04, 0x17
        /*003a*/ 	.short	(.L_59 - .L_58)
.L_58:
        /*003c*/ 	.word	0x00000000
        /*0040*/ 	.short	0x0001
        /*0042*/ 	.short	0x0008
        /*0044*/ 	.byte	0x00, 0xf5, 0x21, 0x00


	//----- nvinfo : EIATTR_KPARAM_INFO
	.align		4
.L_59:
        /*0048*/ 	.byte	0x04, 0x17
        /*004a*/ 	.short	(.L_61 - .L_60)
.L_60:
        /*004c*/ 	.word	0x00000000
        /*0050*/ 	.short	0x0000
        /*0052*/ 	.short	0x0000
        /*0054*/ 	.byte	0x00, 0xf0, 0x11, 0x00


	//----- nvinfo : EIATTR_SPARSE_MMA_MASK
	.align		4
.L_61:
        /*0058*/ 	.byte	0x03, 0x50
        /*005a*/ 	.short	0x0000


	//----- nvinfo : EIATTR_MAXREG_COUNT
	.align		4
        /*005c*/ 	.byte	0x03, 0x1b
        /*005e*/ 	.short	0x00ff


	//----- nvinfo : EIATTR_MERCURY_ISA_VERSION
	.align		4
        /*0060*/ 	.byte	0x03, 0x5f
        /*0062*/ 	.short	0x0101


	//----- nvinfo : EIATTR_VRC_CTA_INIT_COUNT
	.align		4
        /*0064*/ 	.byte	0x02, 0x4a
	.zero		1
	.zero		1


	//----- nvinfo : EIATTR_EXIT_INSTR_OFFSETS
	.align		4
        /*0068*/ 	.byte	0x04, 0x1c
        /*006a*/ 	.short	(.L_63 - .L_62)


	//   ....[0]....
.L_62:
        /*006c*/ 	.word	0x000000c0


	//   ....[1]....
        /*0070*/ 	.word	0x00000b90


	//----- nvinfo : EIATTR_CBANK_PARAM_SIZE
	.align		4
.L_63:
        /*0074*/ 	.byte	0x03, 0x19
        /*0076*/ 	.short	0x0024


	//----- nvinfo : EIATTR_PARAM_CBANK
	.align		4
        /*0078*/ 	.byte	0x04, 0x0a
        /*007a*/ 	.short	(.L_65 - .L_64)
	.align		4
.L_64:
        /*007c*/ 	.word	index@(.nv.constant0._Z10matmul_QKTiPfS_S_f)
        /*0080*/ 	.short	0x0380
        /*0082*/ 	.short	0x0024


	//----- nvinfo : EIATTR_SW_WAR
	.align		4
.L_65:
        /*0084*/ 	.byte	0x04, 0x36
        /*0086*/ 	.short	(.L_67 - .L_66)
.L_66:
        /*0088*/ 	.word	0x00000008
.L_67:


//--------------------- .nv.callgraph             --------------------------
	.section	.nv.callgraph,"",@"SHT_CUDA_CALLGRAPH"
	.align	4
	.sectionentsize	8
	.align		4
        /*0000*/ 	.word	0x00000000
	.align		4
        /*0004*/ 	.word	0xffffffff
	.align		4
        /*0008*/ 	.word	0x00000000
	.align		4
        /*000c*/ 	.word	0xfffffffe
	.align		4
        /*0010*/ 	.word	0x00000000
	.align		4
        /*0014*/ 	.word	0xfffffffd
	.align		4
        /*0018*/ 	.word	0x00000000
	.align		4
        /*001c*/ 	.word	0xfffffffc


//--------------------- .text._Z16matmul_softmax_ViPfS_S_ --------------------------
	.section	.text._Z16matmul_softmax_ViPfS_S_,"ax",@progbits
	.align	128
        .global         _Z16matmul_softmax_ViPfS_S_
        .type           _Z16matmul_softmax_ViPfS_S_,@function
        .size           _Z16matmul_softmax_ViPfS_S_,(.L_x_99 - _Z16matmul_softmax_ViPfS_S_)
        .other          _Z16matmul_softmax_ViPfS_S_,@"STO_CUDA_ENTRY STV_DEFAULT"
_Z16matmul_softmax_ViPfS_S_:
.text._Z16matmul_softmax_ViPfS_S_:
[----:B------:R-:W-:Y:S01]  /*0000*/  LDC R1, c[0x0][0x37c] ;  /* 0x0000df00ff017b82 */ /* 0x000fe20000000800 */
[----:B------:R-:W0:Y:S07]  /*0010*/  S2R R0, SR_TID.Y ;  /* 0x0000000000007919 */ /* 0x000e2e0000002200 */
[----:B------:R-:W0:Y:S01]  /*0020*/  S2UR UR4, SR_CTAID.Y ;  /* 0x00000000000479c3 */ /* 0x000e220000002600 */
[----:B------:R-:W1:Y:S01]  /*0030*/  LDCU UR20, c[0x0][0x380] ;  /* 0x00007000ff1477ac */ /* 0x000e620008000800 */
[----:B------:R-:W2:Y:S06]  /*0040*/  S2R R3, SR_TID.X ;  /* 0x0000000000037919 */ /* 0x000eac0000002100 */
[----:B------:R-:W0:Y:S08]  /*0050*/  LDC R13, c[0x0][0x364] ;  /* 0x0000d900ff0d7b82 */ /* 0x000e300000000800 */
[----:B------:R-:W2:Y:S08]  /*0060*/  S2UR UR5, SR_CTAID.X ;  /* 0x00000000000579c3 */ /* 0x000eb00000002500 */
[----:B------:R-:W2:Y:S01]  /*0070*/  LDC R2, c[0x0][0x360] ;  /* 0x0000d800ff027b82 */ /* 0x000ea20000000800 */
[----:B0-----:R-:W-:-:S02]  /*0080*/  IMAD R13, R13, UR4, R0 ;  /* 0x000000040d0d7c24 */ /* 0x001fc4000f8e0200 */
[----:B--2---:R-:W-:-:S05]  /*0090*/  IMAD R0, R2, UR5, R3 ;  /* 0x0000000502007c24 */ /* 0x004fca000f8e0203 */
[----:B------:R-:W-:-:S04]  /*00a0*/  VIMNMX R2, PT, PT, R13, R0, !PT ;  /* 0x000000000d027248 */ /* 0x000fc80007fe0100 */
[----:B-1----:R-:W-:-:S13]  /*00b0*/  ISETP.GE.AND P0, PT, R2, UR20, PT ;  /* 0x0000001402007c0c */ /* 0x002fda000bf06270 */
[----:B------:R-:W-:Y:S05]  /*00c0*/  @P0 EXIT ;  /* 0x000000000000094d */ /* 0x000fea0003800000 */
[----:B------:R-:W-:Y:S01]  /*00d0*/  UISETP.GE.U32.AND UP0, UPT, UR20, 0x8, UPT ;  /* 0x000000081400788c */ /* 0x000fe2000bf06070 */
[----:B------:R-:W-:Y:S02]  /*00e0*/  HFMA2 R12, -RZ, RZ, 0, 0 ;  /* 0x00000000ff0c7431 */ /* 0x000fe400000001ff */
[----:B------:R-:W-:Y:S01]  /*00f0*/  IMAD R13, R13, UR20, RZ ;  /* 0x000000140d0d7c24 */ /* 0x000fe2000f8e02ff */
[----:B------:R-:W-:Y:S01]  /*0100*/  UMOV UR4, URZ ;  /* 0x000000ff00047c82 */ /* 0x000fe20008000000 */
[----:B------:R-:W0:Y:S04]  /*0110*/  LDCU.64 UR18, c[0x0][0x358] ;  /* 0x00006b00ff1277ac */ /* 0x000e280008000a00 */
[----:B------:R-:W-:Y:S05]  /*0120*/  BRA.U !UP0, `(.L_x_0) ;  /* 0x0000000508007547 */ /* 0x000fea000b800000 */
[----:B------:R-:W1:Y:S01]  /*0130*/  LDC.64 R2, c[0x0][0x388] ;  /* 0x0000e200ff027b82 */ /* 0x000e620000000a00 */
[----:B------:R-:W2:Y:S01]  /*0140*/  LDCU.64 UR22, c[0x0][0x390] ;  /* 0x00007200ff1677ac */ /* 0x000ea20008000a00 */
[----:B------:R-:W-:Y:S02]  /*0150*/  MOV R12, RZ ;  /* 0x000000ff000c7202 */ /* 0x000fe40000000f00 */
[----:B------:R-:W-:Y:S01]  /*0160*/  MOV R14, R0 ;  /* 0x00000000000e7202 */ /* 0x000fe20000000f00 */
[----:B------:R-:W-:-:S04]  /*0170*/  ULOP3.LUT UR4, UR20, 0x7ffffff8, URZ, 0xc0, !UPT ;  /* 0x7ffffff814047892 */ /* 0x000fc8000f8ec0ff */
[----:B------:R-:W-:Y:S02]  /*0180*/  UIADD3 UR5, UPT, UPT, -UR4, URZ, URZ ;  /* 0x000000ff04057290 */ /* 0x000fe4000fffe1ff */
[----:B--2---:R-:W-:Y:S02]  /*0190*/  UIMAD.WIDE UR6, UR20, 0x8, UR22 ;  /* 0x00000008140678a5 */ /* 0x004fe4000f8e0216 */
[----:B------:R-:W-:Y:S02]  /*01a0*/  UIMAD.WIDE UR8, UR20, 0xc, UR22 ;  /* 0x0000000c140878a5 */ /* 0x000fe4000f8e0216 */
[----:B------:R-:W-:Y:S01]  /*01b0*/  UIMAD.WIDE UR10, UR20, 0x10, UR22 ;  /* 0x00000010140a78a5 */ /* 0x000fe2000f8e0216 */
[----:B-1----:R-:W-:Y:S01]  /*01c0*/  IMAD.WIDE.U32 R2, R13, 0x4, R2 ;  /* 0x000000040d027825 */ /* 0x002fe200078e0002 */
[----:B------:R-:W-:Y:S02]  /*01d0*/  UIMAD.WIDE UR12, UR20, 0x14, UR22 ;  /* 0x00000014140c78a5 */ /* 0x000fe4000f8e0216 */
[----:B------:R-:W-:Y:S01]  /*01e0*/  UIMAD.WIDE UR14, UR20, 0x18, UR22 ;  /* 0x00000018140e78a5 */ /* 0x000fe2000f8e0216 */
[----:B------:R-:W-:Y:S01]  /*01f0*/  IADD3 R2, P0, PT, R2, 0x10, RZ ;  /* 0x0000001002027810 */ /* 0x000fe20007f1e0ff */
[----:B------:R-:W-:-:S03]  /*0200*/  UIMAD.WIDE UR16, UR20, 0x1c, UR22 ;  /* 0x0000001c141078a5 */ /* 0x000fc6000f8e0216 */
[----:B------:R-:W-:-:S09]  /*0210*/  IADD3.X R3, PT, PT, RZ, R3, RZ, P0, !PT ;  /* 0x00000003ff037210 */ /* 0x000fd200007fe4ff */
.L_x_1:
[----:B------:R-:W-:Y:S01]  /*0220*/  UIMAD.WIDE UR24, UR20, 0x4, UR22 ;  /* 0x00000004141878a5 */ /* 0x000fe2000f8e0216 */
[----:B------:R-:W-:Y:S01]  /*0230*/  MOV R23, 0x4 ;  /* 0x0000000400177802 */ /* 0x000fe20000000f00 */
[----:B------:R-:W-:Y:S01]  /*0240*/  HFMA2 R25, -RZ, RZ, 0, 2.384185791015625e-07 ;  /* 0x00000004ff197431 */ /* 0x000fe200000001ff */
[----:B0-----:R-:W2:Y:S03]  /*0250*/  LDG.E R21, desc[UR18][R2.64+-0x10] ;  /* 0xfffff01202157981 */ /* 0x001ea6000c1e1900 */
[----:B------:R-:W-:Y:S01]  /*0260*/  IMAD.WIDE R22, R14, R23, UR22 ;  /* 0x000000160e167e25 */ /* 0x000fe2000f8e0217 */
[----:B------:R-:W-:Y:S01]  /*0270*/  MOV R8, UR24 ;  /* 0x0000001800087c02 */ /* 0x000fe20008000f00 */
[----:B------:R-:W3:Y:S01]  /*0280*/  LDG.E R19, desc[UR18][R2.64+-0xc] ;  /* 0xfffff41202137981 */ /* 0x000ee2000c1e1900 */
[----:B------:R-:W-:-:S03]  /*0290*/  MOV R9, UR25 ;  /* 0x0000001900097c02 */ /* 0x000fc60008000f00 */
[----:B------:R-:W2:Y:S01]  /*02a0*/  LDG.E R22, desc[UR18][R22.64] ;  /* 0x0000001216167981 */ /* 0x000ea2000c1e1900 */
[----:B------:R-:W-:Y:S02]  /*02b0*/  IMAD.MOV.U32 R11, RZ, RZ, 0x4 ;  /* 0x00000004ff0b7424 */ /* 0x000fe400078e00ff */
[----:B------:R-:W-:-:S04]  /*02c0*/  IMAD.WIDE R8, R14, 0x4, R8 ;  /* 0x000000040e087825 */ /* 0x000fc800078e0208 */
[----:B------:R-:W-:Y:S01]  /*02d0*/  HFMA2 R7, -RZ, RZ, 0, 2.384185791015625e-07 ;  /* 0x00000004ff077431 */ /* 0x000fe200000001ff */
[----:B------:R-:W-:Y:S01]  /*02e0*/  MOV R5, 0x4 ;  /* 0x0000000400057802 */ /* 0x000fe20000000f00 */
[----:B------:R-:W4:Y:S01]  /*02f0*/  LDG.E R17, desc[UR18][R2.64+-0x8] ;  /* 0xfffff81202117981 */ /* 0x000f22000c1e1900 */
[----:B------:R-:W-:-:S03]  /*0300*/  IMAD.WIDE R24, R14, R25, UR6 ;  /* 0x000000060e187e25 */ /* 0x000fc6000f8e0219 */
[----:B------:R0:W3:Y:S01]  /*0310*/  LDG.E R20, desc[UR18][R8.64] ;  /* 0x0000001208147981 */ /* 0x0000e2000c1e1900 */
[----:B------:R-:W-:-:S03]  /*0320*/  IMAD.WIDE R10, R14, R11, UR8 ;  /* 0x000000080e0a7e25 */ /* 0x000fc6000f8e020b */
[----:B------:R-:W4:Y:S01]  /*0330*/  LDG.E R18, desc[UR18][R24.64] ;  /* 0x0000001218127981 */ /* 0x000f22000c1e1900 */
[----:B------:R-:W-:-:S04]  /*0340*/  IMAD.WIDE R4, R14, R5, UR10 ;  /* 0x0000000a0e047e25 */ /* 0x000fc8000f8e0205 */
[----:B------:R-:W-:Y:S01]  /*0350*/  HFMA2 R27, -RZ, RZ, 0, 2.384185791015625e-07 ;  /* 0x00000004ff1b7431 */ /* 0x000fe200000001ff */
[----:B------:R1:W5:Y:S01]  /*0360*/  LDG.E R16, desc[UR18][R10.64] ;  /* 0x000000120a107981 */ /* 0x000362000c1e1900 */
[C---:B------:R-:W-:Y:S01]  /*0370*/  IMAD.WIDE R6, R14.reuse, R7, UR12 ;  /* 0x0000000c0e067e25 */ /* 0x040fe2000f8e0207 */
[----:B0-----:R-:W-:Y:S02]  /*0380*/  MOV R9, 0x4 ;  /* 0x0000000400097802 */ /* 0x001fe40000000f00 */
[----:B------:R-:W5:Y:S04]  /*0390*/  LDG.E R15, desc[UR18][R2.64+-0x4] ;  /* 0xfffffc12020f7981 */ /* 0x000f68000c1e1900 */
[----:B------:R0:W5:Y:S01]  /*03a0*/  LDG.E R4, desc[UR18][R4.64] ;  /* 0x0000001204047981 */ /* 0x000162000c1e1900 */
[----:B------:R-:W-:-:S03]  /*03b0*/  IMAD.WIDE R8, R14, R9, UR14 ;  /* 0x0000000e0e087e25 */ /* 0x000fc6000f8e0209 */
[----:B------:R-:W5:Y:S01]  /*03c0*/  LDG.E R23, desc[UR18][R2.64] ;  /* 0x0000001202177981 */ /* 0x000f62000c1e1900 */
[----:B-1----:R-:W-:-:S03]  /*03d0*/  IMAD.WIDE R10, R14, R27, UR16 ;  /* 0x000000100e0a7e25 */ /* 0x002fc6000f8e021b */
[----:B------:R-:W5:Y:S04]  /*03e0*/  LDG.E R7, desc[UR18][R6.64] ;  /* 0x0000001206077981 */ /* 0x000f68000c1e1900 */
[----:B------:R-:W5:Y:S04]  /*03f0*/  LDG.E R24, desc[UR18][R2.64+0x4] ;  /* 0x0000041202187981 */ /* 0x000f68000c1e1900 */
[----:B------:R-:W5:Y:S04]  /*0400*/  LDG.E R8, desc[UR18][R8.64] ;  /* 0x0000001208087981 */ /* 0x000f68000c1e1900 */
[----:B------:R-:W5:Y:S04]  /*0410*/  LDG.E R25, desc[UR18][R2.64+0x8] ;  /* 0x0000081202197981 */ /* 0x000f68000c1e1900 */
[----:B------:R-:W5:Y:S04]  /*0420*/  LDG.E R10, desc[UR18][R10.64] ;  /* 0x000000120a0a7981 */ /* 0x000f68000c1e1900 */
[----:B------:R1:W5:Y:S01]  /*0430*/  LDG.E R27, desc[UR18][R2.64+0xc] ;  /* 0x00000c12021b7981 */ /* 0x000362000c1e1900 */
[----:B------:R-:W-:-:S04]  /*0440*/  UIADD3 UR5, UPT, UPT, UR5, 0x8, URZ ;  /* 0x0000000805057890 */ /* 0x000fc8000fffe0ff */
[----:B------:R-:W-:Y:S01]  /*0450*/  UISETP.NE.AND UP0, UPT, UR5, URZ, UPT ;  /* 0x000000ff0500728c */ /* 0x000fe2000bf05270 */
[----:B0-----:R-:W-:Y:S02]  /*0460*/  MOV R5, UR20 ;  /* 0x0000001400057c02 */ /* 0x001fe40008000f00 */
[----:B-1----:R-:W-:-:S03]  /*0470*/  IADD3 R2, P0, PT, R2, 0x20, RZ ;  /* 0x0000002002027810 */ /* 0x002fc60007f1e0ff */
[----:B------:R-:W-:Y:S01]  /*0480*/  IMAD R14, R5, 0x8, R14 ;  /* 0x00000008050e7824 */ /* 0x000fe200078e020e */
[----:B------:R-:W-:Y:S01]  /*0490*/  IADD3.X R3, PT, PT, RZ, R3, RZ, P0, !PT ;  /* 0x00000003ff037210 */ /* 0x000fe200007fe4ff */
[----:B--2---:R-:W-:-:S04]  /*04a0*/  FFMA R22, R21, R22, R12 ;  /* 0x0000001615167223 */ /* 0x004fc8000000000c */
[----:B---3--:R-:W-:-:S04]  /*04b0*/  FFMA R20, R19, R20, R22 ;  /* 0x0000001413147223 */ /* 0x008fc80000000016 */
[----:B----4-:R-:W-:-:S04]  /*04c0*/  FFMA R18, R17, R18, R20 ;  /* 0x0000001211127223 */ /* 0x010fc80000000014 */
[----:B-----5:R-:W-:-:S04]  /*04d0*/  FFMA R16, R15, R16, R18 ;  /* 0x000000100f107223 */ /* 0x020fc80000000012 */
[----:B------:R-:W-:-:S04]  /*04e0*/  FFMA R23, R23, R4, R16 ;  /* 0x0000000417177223 */ /* 0x000fc80000000010 */
[----:B------:R-:W-:-:S04]  /*04f0*/  FFMA R24, R24, R7, R23 ;  /* 0x0000000718187223 */ /* 0x000fc80000000017 */
[----:B------:R-:W-:-:S04]  /*0500*/  FFMA R8, R25, R8, R24 ;  /* 0x0000000819087223 */ /* 0x000fc80000000018 */
[----:B------:R-:W-:Y:S01]  /*0510*/  FFMA R12, R27, R10, R8 ;  /* 0x0000000a1b0c7223 */ /* 0x000fe20000000008 */
[----:B------:R-:W-:Y:S06]  /*0520*/  BRA.U UP0, `(.L_x_1) ;  /* 0xfffffffd003c7547 */ /* 0x000fec000b83ffff */
.L_x_0:
[----:B------:R-:W-:-:S04]  /*0530*/  ULOP3.LUT UR6, UR20, 0x7, URZ, 0xc0, !UPT ;  /* 0x0000000714067892 */ /* 0x000fc8000f8ec0ff */
[----:B------:R-:W-:-:S09]  /*0540*/  UISETP.NE.AND UP0, UPT, UR6, URZ, UPT ;  /* 0x000000ff0600728c */ /* 0x000fd2000bf05270 */
[----:B------:R-:W-:Y:S05]  /*0550*/  BRA.U !UP0, `(.L_x_2) ;  /* 0x0000000508407547 */ /* 0x000fea000b800000 */
[----:B------:R-:W-:Y:S02]  /*0560*/  UISETP.GE.U32.AND UP0, UPT, UR6, 0x4, UPT ;  /* 0x000000040600788c */ /* 0x000fe4000bf06070 */
[----:B------:R-:W-:-:S04]  /*0570*/  ULOP3.LUT UR5, UR20, 0x3, URZ, 0xc0, !UPT ;  /* 0x0000000314057892 */ /* 0x000fc8000f8ec0ff */
[----:B------:R-:W-:-:S03]  /*0580*/  UISETP.NE.AND UP1, UPT, UR5, URZ, UPT ;  /* 0x000000ff0500728c */ /* 0x000fc6000bf25270 */
[----:B------:R-:W-:Y:S08]  /*0590*/  BRA.U !UP0, `(.L_x_3) ;  /* 0x00000001087c7547 */ /* 0x000ff0000b800000 */
[----:B------:R-:W1:Y:S01]  /*05a0*/  LDC.64 R6, c[0x0][0x390] ;  /* 0x0000e400ff067b82 */ /* 0x000e620000000a00 */
[----:B------:R-:W2:Y:S01]  /*05b0*/  LDCU.64 UR6, c[0x0][0x388] ;  /* 0x00007100ff0677ac */ /* 0x000ea20008000a00 */
[----:B------:R-:W-:Y:S02]  /*05c0*/  MOV R9, UR4 ;  /* 0x0000000400097c02 */ /* 0x000fe40008000f00 */
[C---:B------:R-:W-:Y:S02]  /*05d0*/  IADD3 R3, PT, PT, R13.reuse, UR4, RZ ;  /* 0x000000040d037c10 */ /* 0x040fe4000fffe0ff */
[----:B------:R-:W-:Y:S01]  /*05e0*/  IADD3 R10, P0, PT, R13, UR4, RZ ;  /* 0x000000040d0a7c10 */ /* 0x000fe2000ff1e0ff */
[----:B------:R-:W-:Y:S01]  /*05f0*/  IMAD R9, R9, UR20, R0 ;  /* 0x0000001409097c24 */ /* 0x000fe2000f8e0200 */
[----:B------:R-:W3:Y:S01]  /*0600*/  LDC.64 R4, c[0x0][0x388] ;  /* 0x0000e200ff047b82 */ /* 0x000ee20000000a00 */
[----:B------:R-:W-:Y:S02]  /*0610*/  MOV R11, UR20 ;  /* 0x00000014000b7c02 */ /* 0x000fe40008000f00 */
[----:B------:R-:W-:Y:S01]  /*0620*/  MOV R15, UR20 ;  /* 0x00000014000f7c02 */ /* 0x000fe20008000f00 */
[----:B-1----:R-:W-:Y:S01]  /*0630*/  IMAD.WIDE R6, R9, 0x4, R6 ;  /* 0x0000000409067825 */ /* 0x002fe200078e0206 */
[----:B------:R-:W-:-:S05]  /*0640*/  MOV R9, UR20 ;  /* 0x0000001400097c02 */ /* 0x000fca0008000f00 */
[----:B------:R-:W-:Y:S02]  /*0650*/  IMAD.WIDE R8, R9, 0x4, R6 ;  /* 0x0000000409087825 */ /* 0x000fe400078e0206 */
[----:B0-----:R-:W4:Y:S02]  /*0660*/  LDG.E R6, desc[UR18][R6.64] ;  /* 0x0000001206067981 */ /* 0x001f24000c1e1900 */
[----:B---3--:R-:W-:Y:S01]  /*0670*/  IMAD.WIDE.U32 R4, R3, 0x4, R4 ;  /* 0x0000000403047825 */ /* 0x008fe200078e0004 */
[----:B------:R-:W-:Y:S01]  /*0680*/  IADD3.X R3, PT, PT, RZ, RZ, RZ, P0, !PT ;  /* 0x000000ffff037210 */ /* 0x000fe200007fe4ff */
[----:B------:R-:W3:Y:S01]  /*0690*/  LDG.E R17, desc[UR18][R8.64] ;  /* 0x0000001208117981 */ /* 0x000ee2000c1e1900 */
[----:B--2---:R-:W-:-:S03]  /*06a0*/  LEA R2, P0, R10, UR6, 0x2 ;  /* 0x000000060a027c11 */ /* 0x004fc6000f8010ff */
[----:B------:R-:W4:Y:S01]  /*06b0*/  LDG.E R5, desc[UR18][R4.64] ;  /* 0x0000001204057981 */ /* 0x000f22000c1e1900 */
[----:B------:R-:W-:Y:S01]  /*06c0*/  LEA.HI.X R3, R10, UR7, R3, 0x2, P0 ;  /* 0x000000070a037c11 */ /* 0x000fe200080f1403 */
[----:B------:R-:W-:-:S04]  /*06d0*/  IMAD.WIDE R10, R11, 0x4, R8 ;  /* 0x000000040b0a7825 */ /* 0x000fc800078e0208 */
[----:B------:R-:W3:Y:S01]  /*06e0*/  LDG.E R16, desc[UR18][R2.64+0x4] ;  /* 0x0000041202107981 */ /* 0x000ee2000c1e1900 */
[----:B------:R-:W-:-:S03]  /*06f0*/  IMAD.WIDE R14, R15, 0x4, R10 ;  /* 0x000000040f0e7825 */ /* 0x000fc600078e020a */
[----:B------:R-:W2:Y:S04]  /*0700*/  LDG.E R19, desc[UR18][R10.64] ;  /* 0x000000120a137981 */ /* 0x000ea8000c1e1900 */
[----:B------:R-:W2:Y:S04]  /*0710*/  LDG.E R18, desc[UR18][R2.64+0x8] ;  /* 0x0000081202127981 */ /* 0x000ea8000c1e1900 */
[----:B------:R-:W5:Y:S04]  /*0720*/  LDG.E R20, desc[UR18][R2.64+0xc] ;  /* 0x00000c1202147981 */ /* 0x000f68000c1e1900 */
[----:B------:R-:W5:Y:S01]  /*0730*/  LDG.E R14, desc[UR18][R14.64] ;  /* 0x000000120e0e7981 */ /* 0x000f62000c1e1900 */
[----:B------:R-:W-:Y:S01]  /*0740*/  UIADD3 UR4, UPT, UPT, UR4, 0x4, URZ ;  /* 0x0000000404047890 */ /* 0x000fe2000fffe0ff */
[----:B----4-:R-:W-:-:S04]  /*0750*/  FFMA R5, R5, R6, R12 ;  /* 0x0000000605057223 */ /* 0x010fc8000000000c */
[----:B---3--:R-:W-:-:S04]  /*0760*/  FFMA R5, R16, R17, R5 ;  /* 0x0000001110057223 */ /* 0x008fc80000000005 */
[----:B--2---:R-:W-:-:S04]  /*0770*/  FFMA R5, R18, R19, R5 ;  /* 0x0000001312057223 */ /* 0x004fc80000000005 */
[----:B-----5:R-:W-:-:S07]  /*0780*/  FFMA R12, R20, R14, R5 ;  /* 0x0000000e140c7223 */ /* 0x020fce0000000005 */
.L_x_3:
[----:B------:R-:W-:Y:S05]  /*0790*/  BRA.U !UP1, `(.L_x_2) ;  /* 0x0000000109b07547 */ /* 0x000fea000b800000 */
[----:B------:R-:W-:Y:S01]  /*07a0*/  UISETP.NE.AND UP0, UPT, UR5, 0x1, UPT ;  /* 0x000000010500788c */ /* 0x000fe2000bf05270 */
[----:B------:R-:W-:Y:S01]  /*07b0*/  MOV R7, UR4 ;  /* 0x0000000400077c02 */ /* 0x000fe20008000f00 */
[----:B------:R-:W-:Y:S02]  /*07c0*/  ULOP3.LUT UR5, UR20, 0x1, URZ, 0xc0, !UPT ;  /* 0x0000000114057892 */ /* 0x000fe4000f8ec0ff */
[----:B------:R-:W-:Y:S02]  /*07d0*/  IMAD.U32 R15, RZ, RZ, UR20 ;  /* 0x00000014ff0f7e24 */ /* 0x000fe4000f8e00ff */
[----:B------:R-:W-:Y:S01]  /*07e0*/  UISETP.NE.U32.AND UP1, UPT, UR5, 0x1, UPT ;  /* 0x000000010500788c */ /* 0x000fe2000bf25070 */
[----:B------:R-:W-:-:S04]  /*07f0*/  PLOP3.LUT P1, PT, PT, PT, UP0, 0x80, 0x8 ;  /* 0x000000000008781c */ /* 0x000fc80003f2f008 */
[----:B------:R-:W1:Y:S01]  /*0800*/  @UP0 LDCU.64 UR6, c[0x0][0x388] ;  /* 0x00007100ff0607ac */ /* 0x000e620008000a00 */
[----:B------:R-:W-:Y:S01]  /*0810*/  PLOP3.LUT P0, PT, PT, PT, UP1, 0x80, 0x8 ;  /* 0x000000000008781c */ /* 0x000fe20003f0f018 */
[----:B------:R-:W2:Y:S01]  /*0820*/  @UP0 LDCU.64 UR8, c[0x0][0x390] ;  /* 0x00007200ff0807ac */ /* 0x000ea20008000a00 */
[----:B------:R-:W3:Y:S06]  /*0830*/  @UP0 LDCU.64 UR10, c[0x0][0x388] ;  /* 0x00007100ff0a07ac */ /* 0x000eec0008000a00 */
[C---:B------:R-:W-:Y:S01]  /*0840*/  @P1 VIADD R3, R13.reuse, UR4 ;  /* 0x000000040d031c36 */ /* 0x040fe20008000000 */
[----:B------:R-:W-:Y:S01]  /*0850*/  @P1 IADD3 R6, P2, PT, R13, UR4, RZ ;  /* 0x000000040d061c10 */ /* 0x000fe2000ff5e0ff */
[----:B------:R-:W4:Y:S01]  /*0860*/  @!UP1 LDCU.64 UR12, c[0x0][0x388] ;  /* 0x00007100ff0c97ac */ /* 0x000f220008000a00 */
[----:B------:R-:W-:Y:S01]  /*0870*/  @UP0 UIADD3 UR4, UPT, UPT, UR4, 0x2, URZ ;  /* 0x0000000204040890 */ /* 0x000fe2000fffe0ff */
[----:B-1----:R-:W-:-:S02]  /*0880*/  MOV R10, UR6 ;  /* 0x00000006000a7c02 */ /* 0x002fc40008000f00 */
[----:B------:R-:W-:Y:S01]  /*0890*/  MOV R11, UR7 ;  /* 0x00000007000b7c02 */ /* 0x000fe20008000f00 */
[----:B------:R-:W1:Y:S01]  /*08a0*/  @!UP1 LDCU.64 UR6, c[0x0][0x390] ;  /* 0x00007200ff0697ac */ /* 0x000e620008000a00 */
[----:B--2---:R-:W-:Y:S02]  /*08b0*/  MOV R4, UR8 ;  /* 0x0000000800047c02 */ /* 0x004fe40008000f00 */
[----:B------:R-:W-:Y:S01]  /*08c0*/  MOV R5, UR9 ;  /* 0x0000000900057c02 */ /* 0x000fe20008000f00 */
[----:B------:R-:W-:-:S04]  /*08d0*/  @P1 IMAD.WIDE.U32 R10, R3, 0x4, R10 ;  /* 0x00000004030a1825 */ /* 0x000fc800078e000a */
[----:B------:R-:W-:Y:S01]  /*08e0*/  @P1 IMAD R3, R7, UR20, R0 ;  /* 0x0000001407031c24 */ /* 0x000fe2000f8e0200 */
[----:B------:R-:W-:Y:S01]  /*08f0*/  @P1 IADD3.X R7, PT, PT, RZ, RZ, RZ, P2, !PT ;  /* 0x000000ffff071210 */ /* 0x000fe200017fe4ff */
[----:B0-----:R-:W2:Y:S01]  /*0900*/  @P1 LDG.E R11, desc[UR18][R10.64] ;  /* 0x000000120a0b1981 */ /* 0x001ea2000c1e1900 */
[C---:B---3--:R-:W-:Y:S01]  /*0910*/  @P1 LEA R2, P2, R6.reuse, UR10, 0x2 ;  /* 0x0000000a06021c11 */ /* 0x048fe2000f8410ff */
[----:B------:R-:W-:Y:S01]  /*0920*/  @P1 IMAD.WIDE R4, R3, 0x4, R4 ;  /* 0x0000000403041825 */ /* 0x000fe200078e0204 */
[----:B------:R-:W-:Y:S02]  /*0930*/  MOV R19, UR4 ;  /* 0x0000000400137c02 */ /* 0x000fe40008000f00 */
[----:B------:R-:W-:Y:S02]  /*0940*/  @P1 LEA.HI.X R3, R6, UR11, R7, 0x2, P2 ;  /* 0x0000000b06031c11 */ /* 0x000fe400090f1407 */
[----:B----4-:R-:W-:Y:S01]  /*0950*/  MOV R6, UR12 ;  /* 0x0000000c00067c02 */ /* 0x010fe20008000f00 */
[----:B------:R-:W-:Y:S01]  /*0960*/  @P1 IMAD.WIDE R14, R15, 0x4, R4 ;  /* 0x000000040f0e1825 */ /* 0x000fe200078e0204 */
[----:B------:R-:W-:Y:S01]  /*0970*/  MOV R7, UR13 ;  /* 0x0000000d00077c02 */ /* 0x000fe20008000f00 */
[----:B------:R-:W2:Y:S01]  /*0980*/  @P1 LDG.E R4, desc[UR18][R4.64] ;  /* 0x0000001204041981 */ /* 0x000ea2000c1e1900 */
[----:B------:R-:W-:Y:S01]  /*0990*/  @!P0 IADD3 R17, PT, PT, R13, UR4, RZ ;  /* 0x000000040d118c10 */ /* 0x000fe2000fffe0ff */
[----:B------:R-:W-:Y:S01]  /*09a0*/  @!P0 IMAD R19, R19, UR20, R0 ;  /* 0x0000001413138c24 */ /* 0x000fe2000f8e0200 */
[----:B-1----:R-:W-:Y:S01]  /*09b0*/  MOV R8, UR6 ;  /* 0x0000000600087c02 */ /* 0x002fe20008000f00 */
[----:B------:R-:W3:Y:S01]  /*09c0*/  @P1 LDG.E R14, desc[UR18][R14.64] ;  /* 0x000000120e0e1981 */ /* 0x000ee2000c1e1900 */
[----:B------:R-:W-:Y:S01]  /*09d0*/  MOV R9, UR7 ;  /* 0x0000000700097c02 */ /* 0x000fe20008000f00 */
[----:B------:R-:W-:-:S02]  /*09e0*/  @!P0 IMAD.WIDE.U32 R6, R17, 0x4, R6 ;  /* 0x0000000411068825 */ /* 0x000fc400078e0006 */
[----:B------:R-:W3:Y:S02]  /*09f0*/  @P1 LDG.E R2, desc[UR18][R2.64+0x4] ;  /* 0x0000041202021981 */ /* 0x000ee4000c1e1900 */
[----:B------:R-:W-:Y:S02]  /*0a00*/  @!P0 IMAD.WIDE R8, R19, 0x4, R8 ;  /* 0x0000000413088825 */ /* 0x000fe400078e0208 */
[----:B------:R-:W4:Y:S04]  /*0a10*/  @!P0 LDG.E R7, desc[UR18][R6.64] ;  /* 0x0000001206078981 */ /* 0x000f28000c1e1900 */
[----:B------:R-:W4:Y:S01]  /*0a20*/  @!P0 LDG.E R8, desc[UR18][R8.64] ;  /* 0x0000001208088981 */ /* 0x000f22000c1e1900 */
[----:B--2---:R-:W-:-:S04]  /*0a30*/  @P1 FFMA R11, R11, R4, R12 ;  /* 0x000000040b0b1223 */ /* 0x004fc8000000000c */
[----:B---3--:R-:W-:-:S04]  /*0a40*/  @P1 FFMA R12, R2, R14, R11 ;  /* 0x0000000e020c1223 */ /* 0x008fc8000000000b */
[----:B----4-:R-:W-:-:S07]  /*0a50*/  @!P0 FFMA R12, R7, R8, R12 ;  /* 0x00000008070c8223 */ /* 0x010fce000000000c */
.L_x_2:
[----:B------:R-:W1:Y:S01]  /*0a60*/  LDC.64 R2, c[0x0][0x398] ;  /* 0x0000e600ff027b82 */ /* 0x000e620000000a00 */
[----:B------:R-:W-:-:S05]  /*0a70*/  IADD3 R13, PT, PT, R0, R13, RZ ;  /* 0x0000000d000d7210 */ /* 0x000fca0007ffe0ff */
[----:B-1----:R-:W-:-:S05]  /*0a80*/  IMAD.WIDE R2, R13, 0x4, R2 ;  /* 0x000000040d027825 */ /* 0x002fca00078e0202 */
[----:B0-----:R-:W-:Y:S01]  /*0a90*/  STG.E desc[UR18][R2.64], R12 ;  /* 0x0000000c02007986 */ /* 0x001fe2000c101912 */
[----:B------:R-:W-:Y:S05]  /*0aa0*/  EXIT ;  /* 0x000000000000794d */ /* 0x000fea0003800000 */
.L_x_4:
[----:B------:R-:W-:-:S00]  /*0ab0*/  BRA `(.L_x_4) ;  /* 0xfffffffc00fc7947 */ /* 0x000fc0000383ffff */
[----:B------:R-:W-:-:S00]  /*0ac0*/  NOP ;  /* 0x0000000000007918 */ /* 0x000fc00000000000 */
        /* <DEDUP_REMOVED lines=11> */
.L_x_99:


//--------------------- .text._Z14softmax_kerneliPf --------------------------
	.section	.text._Z14softmax_kerneliPf,"ax",@progbits
	.align	128
        .global         _Z14softmax_kerneliPf
        .type           _Z14softmax_kerneliPf,@function
        .size           _Z14softmax_kerneliPf,(.L_x_98 - _Z14softmax_kerneliPf)
        .other          _Z14softmax_kerneliPf,@"STO_CUDA_ENTRY STV_DEFAULT"
_Z14softmax_kerneliPf:
.text._Z14softmax_kerneliPf:
[----:B------:R-:W-:Y:S01]  /*0000*/  LDC R1, c[0x0][0x37c] ;  /* 0x0000df00ff017b82 */ /* 0x000fe20000000800 */
[----:B------:R-:W0:Y:S07]  /*0010*/  S2R R3, SR_TID.X ;  /* 0x0000000000037919 */ /* 0x000e2e0000002100 */
[----:B------:R-:W0:Y:S01]  /*0020*/  S2UR UR4, SR_CTAID.X ;  /* 0x00000000000479c3 */ /* 0x000e220000002500 */
[----:B------:R-:W1:Y:S07]  /*0030*/  LDCU UR5, c[0x0][0x380] ;  /* 0x00007000ff0577ac */ /* 0x000e6e0008000800 */
[----:B------:R-:W0:Y:S02]  /*0040*/  LDC R2, c[0x0][0x360] ;  /* 0x0000d800ff027b82 */ /* 0x000e240000000800 */
[----:B0-----:R-:W-:-:S05]  /*0050*/  IMAD R2, R2, UR4, R3 ;  /* 0x0000000402027c24 */ /* 0x001fca000f8e0203 */
[----:B-1----:R-:W-:-:S13]  /*0060*/  ISETP.GE.AND P0, PT, R2, UR5, PT ;  /* 0x0000000502007c0c */ /* 0x002fda000bf06270 */
[----:B------:R-:W-:Y:S05]  /*0070*/  @P0 EXIT ;  /* 0x000000000000094d */ /* 0x000fea0003800000 */
[----:B------:R-:W-:Y:S01]  /*0080*/  UISETP.GE.AND UP0, UPT, UR5, 0x1, UPT ;  /* 0x000000010500788c */ /* 0x000fe2000bf06270 */
[----:B------:R-:W-:Y:S01]  /*0090*/  MOV R0, 0xff800000 ;  /* 0xff80000000007802 */ /* 0x000fe20000000f00 */
[----:B------:R-:W0:Y:S07]  /*00a0*/  LDCU.64 UR10, c[0x0][0x358] ;  /* 0x00006b00ff0a77ac */ /* 0x000e2e0008000a00 */
[----:B------:R-:W-:Y:S05]  /*00b0*/  BRA.U !UP0, `(.L_x_5) ;  /* 0x0000000908207547 */ /* 0x000fea000b800000 */
[----:B------:R-:W-:Y:S02]  /*00c0*/  UISETP.GE.U32.AND UP1, UPT, UR5, 0x10, UPT ;  /* 0x000000100500788c */ /* 0x000fe4000bf26070 */
[----:B------:R-:W-:Y:S01]  /*00d0*/  IMAD R3, R2, UR5, RZ ;  /* 0x0000000502037c24 */ /* 0x000fe2000f8e02ff */
[----:B------:R-:W-:Y:S01]  /*00e0*/  ULOP3.LUT UR8, UR5, 0xf, URZ, 0xc0, !UPT ;  /* 0x0000000f05087892 */ /* 0x000fe2000f8ec0ff */
[----:B------:R-:W-:Y:S01]  /*00f0*/  MOV R0, 0xff800000 ;  /* 0xff80000000007802 */ /* 0x000fe20000000f00 */
[----:B------:R-:W-:Y:S02]  /*0100*/  UMOV UR4, URZ ;  /* 0x000000ff00047c82 */ /* 0x000fe40008000000 */
[----:B------:R-:W-:Y:S02]  /*0110*/  UISETP.NE.AND UP0, UPT, UR8, URZ, UPT ;  /* 0x000000ff0800728c */ /* 0x000fe4000bf05270 */
[----:B------:R-:W-:Y:S09]  /*0120*/  BRA.U !UP1, `(.L_x_6) ;  /* 0x0000000109f87547 */ /* 0x000ff2000b800000 */
[----:B------:R-:W1:Y:S01]  /*0130*/  LDCU.64 UR6, c[0x0][0x388] ;  /* 0x00007100ff0677ac */ /* 0x000e620008000a00 */
[----:B------:R-:W-:Y:S02]  /*0140*/  MOV R0, 0xff800000 ;  /* 0xff80000000007802 */ /* 0x000fe40000000f00 */
[----:B------:R-:W-:Y:S01]  /*0150*/  MOV R6, R3 ;  /* 0x0000000300067202 */ /* 0x000fe20000000f00 */
[----:B------:R-:W-:-:S04]  /*0160*/  ULOP3.LUT UR4, UR5, 0x7ffffff0, URZ, 0xc0, !UPT ;  /* 0x7ffffff005047892 */ /* 0x000fc8000f8ec0ff */
[----:B------:R-:W-:Y:S02]  /*0170*/  UIADD3 UR9, UPT, UPT, -UR4, URZ, URZ ;  /* 0x000000ff04097290 */ /* 0x000fe4000fffe1ff */
[----:B-1----:R-:W-:-:S04]  /*0180*/  UIADD3 UR5, UP1, UPT, UR6, 0x20, URZ ;  /* 0x0000002006057890 */ /* 0x002fc8000ff3e0ff */
[----:B------:R-:W-:-:S12]  /*0190*/  UIADD3.X UR6, UPT, UPT, URZ, UR7, URZ, UP1, !UPT ;  /* 0x00000007ff067290 */ /* 0x000fd80008ffe4ff */
.L_x_7:
[----:B------:R-:W-:Y:S02]  /*01a0*/  MOV R4, UR5 ;  /* 0x0000000500047c02 */ /* 0x000fe40008000f00 */
[----:B------:R-:W-:-:S03]  /*01b0*/  MOV R5, UR6 ;  /* 0x0000000600057c02 */ /* 0x000fc60008000f00 */
[----:B------:R-:W-:-:S05]  /*01c0*/  IMAD.WIDE R4, R6, 0x4, R4 ;  /* 0x0000000406047825 */ /* 0x000fca00078e0204 */
[----:B0-----:R-:W2:Y:S04]  /*01d0*/  LDG.E R15, desc[UR10][R4.64+-0x20] ;  /* 0xffffe00a040f7981 */ /* 0x001ea8000c1e1900 */
[----:B------:R-:W3:Y:S04]  /*01e0*/  LDG.E R17, desc[UR10][R4.64+-0x1c] ;  /* 0xffffe40a04117981 */ /* 0x000ee8000c1e1900 */
[----:B------:R-:W4:Y:S04]  /*01f0*/  LDG.E R19, desc[UR10][R4.64+-0x18] ;  /* 0xffffe80a04137981 */ /* 0x000f28000c1e1900 */
[----:B------:R-:W5:Y:S04]  /*0200*/  LDG.E R21, desc[UR10][R4.64+-0x14] ;  /* 0xffffec0a04157981 */ /* 0x000f68000c1e1900 */
        /* <DEDUP_REMOVED lines=11> */
[----:B------:R-:W5:Y:S01]  /*02c0*/  LDG.E R14, desc[UR10][R4.64+0x1c] ;  /* 0x00001c0a040e7981 */ /* 0x000f62000c1e1900 */
[----:B------:R-:W-:Y:S01]  /*02d0*/  UIADD3 UR9, UPT, UPT, UR9, 0x10, URZ ;  /* 0x0000001009097890 */ /* 0x000fe2000fffe0ff */
[----:B------:R-:W-:-:S03]  /*02e0*/  IADD3 R6, PT, PT, R6, 0x10, RZ ;  /* 0x0000001006067810 */ /* 0x000fc60007ffe0ff */
[----:B------:R-:W-:Y:S01]  /*02f0*/  UISETP.NE.AND UP1, UPT, UR9, URZ, UPT ;  /* 0x000000ff0900728c */ /* 0x000fe2000bf25270 */
[----:B--2---:R-:W-:-:S04]  /*0300*/  FSETP.GT.AND P0, PT, R15, R0, PT ;  /* 0x000000000f00720b */ /* 0x004fc80003f04000 */
[----:B------:R-:W-:-:S04]  /*0310*/  FSEL R0, R15, R0, P0 ;  /* 0x000000000f007208 */ /* 0x000fc80000000000 */
[----:B---3--:R-:W-:-:S04]  /*0320*/  FSETP.GT.AND P0, PT, R17, R0, PT ;  /* 0x000000001100720b */ /* 0x008fc80003f04000 */
[----:B------:R-:W-:-:S04]  /*0330*/  FSEL R0, R17, R0, P0 ;  /* 0x0000000011007208 */ /* 0x000fc80000000000 */
[----:B----4-:R-:W-:-:S04]  /*0340*/  FSETP.GT.AND P0, PT, R19, R0, PT ;  /* 0x000000001300720b */ /* 0x010fc80003f04000 */
[----:B------:R-:W-:-:S04]  /*0350*/  FSEL R0, R19, R0, P0 ;  /* 0x0000000013007208 */ /* 0x000fc80000000000 */
[----:B-----5:R-:W-:-:S04]  /*0360*/  FSETP.GT.AND P0, PT, R21, R0, PT ;  /* 0x000000001500720b */ /* 0x020fc80003f04000 */
[----:B------:R-:W-:-:S04]  /*0370*/  FSEL R0, R21, R0, P0 ;  /* 0x0000000015007208 */ /* 0x000fc80000000000 */
[----:B------:R-:W-:-:S04]  /*0380*/  FSETP.GT.AND P0, PT, R23, R0, PT ;  /* 0x000000001700720b */ /* 0x000fc80003f04000 */
        /* <DEDUP_REMOVED lines=22> */
[----:B------:R-:W-:Y:S01]  /*04f0*/  FSEL R0, R14, R7, P0 ;  /* 0x000000070e007208 */ /* 0x000fe20000000000 */
[----:B------:R-:W-:Y:S08]  /*0500*/  BRA.U UP1, `(.L_x_7) ;  /* 0xfffffffd01247547 */ /* 0x000ff0000b83ffff */
.L_x_6:
[----:B------:R-:W-:Y:S05]  /*0510*/  BRA.U !UP0, `(.L_x_5) ;  /* 0x0000000508087547 */ /* 0x000fea000b800000 */
[----:B------:R-:W1:Y:S01]  /*0520*/  LDCU UR5, c[0x0][0x380] ;  /* 0x00007000ff0577ac */ /* 0x000e620008000800 */
[----:B------:R-:W-:Y:S02]  /*0530*/  UISETP.GE.U32.AND UP0, UPT, UR8, 0x8, UPT ;  /* 0x000000080800788c */ /* 0x000fe4000bf06070 */
[----:B-1----:R-:W-:-:S04]  /*0540*/  ULOP3.LUT UR6, UR5, 0x7, URZ, 0xc0, !UPT ;  /* 0x0000000705067892 */ /* 0x002fc8000f8ec0ff */
[----:B------:R-:W-:-:S03]  /*0550*/  UISETP.NE.AND UP1, UPT, UR6, URZ, UPT ;  /* 0x000000ff0600728c */ /* 0x000fc6000bf25270 */
[----:B------:R-:W-:Y:S08]  /*0560*/  BRA.U !UP0, `(.L_x_8) ;  /* 0x0000000108707547 */ /* 0x000ff0000b800000 */
[----:B------:R-:W1:Y:S01]  /*0570*/  LDC.64 R4, c[0x0][0x388] ;  /* 0x0000e200ff047b82 */ /* 0x000e620000000a00 */
[----:B------:R-:W-:-:S05]  /*0580*/  IADD3 R7, PT, PT, R3, UR4, RZ ;  /* 0x0000000403077c10 */ /* 0x000fca000fffe0ff */
[----:B-1----:R-:W-:-:S05]  /*0590*/  IMAD.WIDE R4, R7, 0x4, R4 ;  /* 0x0000000407047825 */ /* 0x002fca00078e0204 */
[----:B0-----:R-:W2:Y:S04]  /*05a0*/  LDG.E R7, desc[UR10][R4.64] ;  /* 0x0000000a04077981 */ /* 0x001ea8000c1e1900 */
[----:B------:R-:W3:Y:S04]  /*05b0*/  LDG.E R9, desc[UR10][R4.64+0x4] ;  /* 0x0000040a04097981 */ /* 0x000ee8000c1e1900 */
[----:B------:R-:W4:Y:S04]  /*05c0*/  LDG.E R11, desc[UR10][R4.64+0x8] ;  /* 0x0000080a040b7981 */ /* 0x000f28000c1e1900 */
[----:B------:R-:W5:Y:S04]  /*05d0*/  LDG.E R13, desc[UR10][R4.64+0xc] ;  /* 0x00000c0a040d7981 */ /* 0x000f68000c1e1900 */
[----:B------:R-:W5:Y:S04]  /*05e0*/  LDG.E R15, desc[UR10][R4.64+0x10] ;  /* 0x0000100a040f7981 */ /* 0x000f68000c1e1900 */
[----:B------:R-:W5:Y:S04]  /*05f0*/  LDG.E R17, desc[UR10][R4.64+0x14] ;  /* 0x0000140a04117981 */ /* 0x000f68000c1e1900 */
[----:B------:R-:W5:Y:S04]  /*0600*/  LDG.E R19, desc[UR10][R4.64+0x18] ;  /* 0x0000180a04137981 */ /* 0x000f68000c1e1900 */
[----:B------:R-:W5:Y:S01]  /*0610*/  LDG.E R21, desc[UR10][R4.64+0x1c] ;  /* 0x00001c0a04157981 */ /* 0x000f62000c1e1900 */
[----:B------:R-:W-:Y:S01]  /*0620*/  UIADD3 UR4, UPT, UPT, UR4, 0x8, URZ ;  /* 0x0000000804047890 */ /* 0x000fe2000fffe0ff */
        /* <DEDUP_REMOVED lines=15> */
[----:B------:R-:W-:-:S09]  /*0720*/  FSEL R0, R21, R0, P0 ;  /* 0x0000000015007208 */ /* 0x000fd20000000000 */
.L_x_8:
[----:B------:R-:W-:Y:S05]  /*0730*/  BRA.U !UP1, `(.L_x_5) ;  /* 0x0000000109807547 */ /* 0x000fea000b800000 */
[----:B------:R-:W-:Y:S02]  /*0740*/  UISETP.GE.U32.AND UP0, UPT, UR6, 0x4, UPT ;  /* 0x000000040600788c */ /* 0x000fe4000bf06070 */
[----:B------:R-:W-:-:S04]  /*0750*/  ULOP3.LUT UR5, UR5, 0x3, URZ, 0xc0, !UPT ;  /* 0x0000000305057892 */ /* 0x000fc8000f8ec0ff */
        /* <DEDUP_REMOVED lines=17> */
[----:B------:R-:W-:-:S09]  /*0870*/  FSEL R0, R13, R0, P0 ;  /* 0x000000000d007208 */ /* 0x000fd20000000000 */
.L_x_9:
[----:B------:R-:W-:Y:S05]  /*0880*/  BRA.U !UP1, `(.L_x_5) ;  /* 0x00000001092c7547 */ /* 0x000fea000b800000 */
[----:B------:R-:W1:Y:S01]  /*0890*/  LDC.64 R6, c[0x0][0x388] ;  /* 0x0000e200ff067b82 */ /* 0x000e620000000a00 */
[----:B------:R-:W-:Y:S01]  /*08a0*/  IADD3 R3, PT, PT, R3, UR4, RZ ;  /* 0x0000000403037c10 */ /* 0x000fe2000fffe0ff */
[----:B------:R-:W-:-:S12]  /*08b0*/  UIADD3 UR5, UPT, UPT, -UR5, URZ, URZ ;  /* 0x000000ff05057290 */ /* 0x000fd8000fffe1ff */
.L_x_10:
[----:B-1----:R-:W-:-:S06]  /*08c0*/  IMAD.WIDE R4, R3, 0x4, R6 ;  /* 0x0000000403047825 */ /* 0x002fcc00078e0206 */
[----:B0-----:R-:W2:Y:S01]  /*08d0*/  LDG.E R5, desc[UR10][R4.64] ;  /* 0x0000000a04057981 */ /* 0x001ea2000c1e1900 */
[----:B------:R-:W-:Y:S01]  /*08e0*/  UIADD3 UR5, UPT, UPT, UR5, 0x1, URZ ;  /* 0x0000000105057890 */ /* 0x000fe2000fffe0ff */
[----:B------:R-:W-:-:S03]  /*08f0*/  IADD3 R3, PT, PT, R3, 0x1, RZ ;  /* 0x0000000103037810 */ /* 0x000fc60007ffe0ff */
[----:B------:R-:W-:Y:S01]  /*0900*/  UISETP.NE.AND UP0, UPT, UR5, URZ, UPT ;  /* 0x000000ff0500728c */ /* 0x000fe2000bf05270 */
[----:B--2---:R-:W-:-:S04]  /*0910*/  FSETP.GT.AND P0, PT, R5, R0, PT ;  /* 0x000000000500720b */ /* 0x004fc80003f04000 */
[----:B------:R-:W-:-:S04]  /*0920*/  FSEL R0, R5, R0, P0 ;  /* 0x0000000005007208 */ /* 0x000fc80000000000 */
[----:B------:R-:W-:Y:S05]  /*0930*/  BRA.U UP0, `(.L_x_10) ;  /* 0xfffffffd00e07547 */ /* 0x000fea000b83ffff */
.L_x_5:
[----:B------:R-:W1:Y:S01]  /*0940*/  LDCU UR5, c[0x0][0x380] ;  /* 0x00007000ff0577ac */ /* 0x000e620008000800 */
[----:B------:R-:W-:Y:S01]  /*0950*/  HFMA2 R3, -RZ, RZ, 0, 0 ;  /* 0x00000000ff037431 */ /* 0x000fe200000001ff */
[----:B-1----:R-:W-:-:S09]  /*0960*/  UISETP.GE.AND UP0, UPT, UR5, 0x1, UPT ;  /* 0x000000010500788c */ /* 0x002fd2000bf06270 */
[----:B------:R-:W-:Y:S05]  /*0970*/  BRA.U !UP0, `(.L_x_11) ;  /* 0x0000000d08a07547 */ /* 0x000fea000b800000 */
[----:B------:R-:W-:Y:S02]  /*0980*/  UISETP.GE.U32.AND UP1, UPT, UR5, 0x8, UPT ;  /* 0x000000080500788c */ /* 0x000fe4000bf26070 */
[----:B------:R-:W-:Y:S01]  /*0990*/  IMAD R7, R2, UR5, RZ ;  /* 0x0000000502077c24 */ /* 0x000fe2000f8e02ff */
[----:B------:R-:W-:Y:S01]  /*09a0*/  ULOP3.LUT UR9, UR5, 0x7, URZ, 0xc0, !UPT ;  /* 0x0000000705097892 */ /* 0x000fe2000f8ec0ff */
[----:B------:R-:W-:Y:S01]  /*09b0*/  MOV R3, RZ ;  /* 0x000000ff00037202 */ /* 0x000fe20000000f00 */
[----:B------:R-:W-:Y:S02]  /*09c0*/  UMOV UR4, URZ ;  /* 0x000000ff00047c82 */ /* 0x000fe40008000000 */
[----:B------:R-:W-:Y:S02]  /*09d0*/  UISETP.NE.AND UP0, UPT, UR9, URZ, UPT ;  /* 0x000000ff0900728c */ /* 0x000fe4000bf05270 */
[----:B------:R-:W-:Y:S09]  /*09e0*/  BRA.U !UP1, `(.L_x_12) ;  /* 0x0000000509c07547 */ /* 0x000ff2000b800000 */
[----:B------:R-:W1:Y:S01]  /*09f0*/  LDCU.64 UR6, c[0x0][0x388] ;  /* 0x00007100ff0677ac */ /* 0x000e620008000a00 */
[----:B------:R-:W-:Y:S02]  /*0a00*/  MOV R3, RZ ;  /* 0x000000ff00037202 */ /* 0x000fe40000000f00 */
[----:B------:R-:W-:Y:S01]  /*0a10*/  MOV R6, R7 ;  /* 0x0000000700067202 */ /* 0x000fe20000000f00 */
[----:B------:R-:W-:-:S04]  /*0a20*/  ULOP3.LUT UR4, UR5, 0x7ffffff8, URZ, 0xc0, !UPT ;  /* 0x7ffffff805047892 */ /* 0x000fc8000f8ec0ff */
[----:B------:R-:W-:Y:S02]  /*0a30*/  UIADD3 UR8, UPT, UPT, -UR4, URZ, URZ ;  /* 0x000000ff04087290 */ /* 0x000fe4000fffe1ff */
[----:B-1----:R-:W-:-:S04]  /*0a40*/  UIADD3 UR5, UP1, UPT, UR6, 0x10, URZ ;  /* 0x0000001006057890 */ /* 0x002fc8000ff3e0ff */
[----:B------:R-:W-:-:S12]  /*0a50*/  UIADD3.X UR6, UPT, UPT, URZ, UR7, URZ, UP1, !UPT ;  /* 0x00000007ff067290 */ /* 0x000fd80008ffe4ff */
.L_x_13:
        /* <DEDUP_REMOVED lines=11> */
[----:B------:R-:W-:Y:S01]  /*0b10*/  HFMA2 R14, -RZ, RZ, 0.96630859375, -0.0022525787353515625 ;  /* 0x3bbb989dff0e7431 */ /* 0x000fe200000001ff */
[----:B------:R-:W-:Y:S01]  /*0b20*/  MOV R13, 0x437c0000 ;  /* 0x437c0000000d7802 */ /* 0x000fe20000000f00 */
[----:B------:R-:W-:-:S04]  /*0b30*/  UIADD3 UR8, UPT, UPT, UR8, 0x8, URZ ;  /* 0x0000000808087890 */ /* 0x000fc8000fffe0ff */
[----:B------:R-:W-:Y:S01]  /*0b40*/  UISETP.NE.AND UP1, UPT, UR8, URZ, UPT ;  /* 0x000000ff0800728c */ /* 0x000fe2000bf25270 */
[----:B------:R-:W-:Y:S01]  /*0b50*/  IADD3 R6, PT, PT, R6, 0x8, RZ ;  /* 0x0000000806067810 */ /* 0x000fe20007ffe0ff */
[--C-:B--2---:R-:W-:Y:S01]  /*0b60*/  FADD R27, R27, -R0.reuse ;  /* 0x800000001b1b7221 */ /* 0x104fe20000000000 */
[----:B---3--:R-:W-:-:S03]  /*0b70*/  FADD R25, R25, -R0 ;  /* 0x8000000019197221 */ /* 0x008fc60000000000 */
[-C--:B------:R-:W-:Y:S01]  /*0b80*/  FFMA.SAT R8, R27, R14.reuse, 0.5 ;  /* 0x3f0000001b087423 */ /* 0x080fe2000000200e */
[----:B------:R-:W-:-:S03]  /*0b90*/  FFMA.SAT R10, R25, R14, 0.5 ;  /* 0x3f000000190a7423 */ /* 0x000fc6000000200e */
[-C--:B------:R-:W-:Y:S01]  /*0ba0*/  FFMA.RM R9, R8, R13.reuse, 12582913 ;  /* 0x4b40000108097423 */ /* 0x080fe2000000400d */
[----:B------:R-:W-:Y:S01]  /*0bb0*/  FFMA.RM R8, R10, R13, 12582913 ;  /* 0x4b4000010a087423 */ /* 0x000fe2000000400d */
[----:B----4-:R-:W-:-:S03]  /*0bc0*/  FADD R17, R17, -R0 ;  /* 0x8000000011117221 */ /* 0x010fc60000000000 */
[----:B------:R-:W-:Y:S01]  /*0bd0*/  FADD R16, R8, -12583039 ;  /* 0xcb40007f08107421 */ /* 0x000fe20000000000 */
[----:B------:R-:W-:Y:S01]  /*0be0*/  FADD R10, R9, -12583039 ;  /* 0xcb40007f090a7421 */ /* 0x000fe20000000000 */
[-C--:B------:R-:W-:Y:S02]  /*0bf0*/  FFMA.SAT R18, R17, R14.reuse, 0.5 ;  /* 0x3f00000011127423 */ /* 0x080fe4000000200e */
[----:B------:R-:W-:Y:S01]  /*0c00*/  FFMA R16, R25, 1.4426950216293334961, -R16 ;  /* 0x3fb8aa3b19107823 */ /* 0x000fe20000000810 */
[----:B------:R-:W-:Y:S01]  /*0c10*/  FFMA R12, R27, 1.4426950216293334961, -R10 ;  /* 0x3fb8aa3b1b0c7823 */ /* 0x000fe2000000080a */
[-C--:B------:R-:W-:Y:S02]  /*0c20*/  FFMA.RM R10, R18, R13.reuse, 12582913 ;  /* 0x4b400001120a7423 */ /* 0x080fe4000000400d */
[----:B------:R-:W-:Y:S01]  /*0c30*/  FFMA R16, R25, 1.925963033500011079e-08, R16 ;  /* 0x32a5706019107823 */ /* 0x000fe20000000010 */
[--C-:B-----5:R-:W-:Y:S01]  /*0c40*/  FADD R25, R11, -R0.reuse ;  /* 0x800000000b197221 */ /* 0x120fe20000000000 */
[----:B------:R-:W-:Y:S01]  /*0c50*/  FADD R23, R23, -R0 ;  /* 0x8000000017177221 */ /* 0x000fe20000000000 */
[----:B------:R-:W-:Y:S01]  /*0c60*/  FFMA R12, R27, 1.925963033500011079e-08, R12 ;  /* 0x32a570601b0c7823 */ /* 0x000fe2000000000c */
[----:B------:R-:W-:Y:S01]  /*0c70*/  FADD R18, R10, -12583039 ;  /* 0xcb40007f0a127421 */ /* 0x000fe20000000000 */
[-C--:B------:R-:W-:Y:S01]  /*0c80*/  FFMA.SAT R22, R25, R14.reuse, 0.5 ;  /* 0x3f00000019167423 */ /* 0x080fe2000000200e */
[----:B------:R-:W-:Y:S01]  /*0c90*/  FADD R27, R15, -R0 ;  /* 0x800000000f1b7221 */ /* 0x000fe20000000000 */
[-C--:B------:R-:W-:Y:S01]  /*0ca0*/  FFMA.SAT R20, R23, R14.reuse, 0.5 ;  /* 0x3f00000017147423 */ /* 0x080fe2000000200e */
[----:B------:R-:W-:Y:S01]  /*0cb0*/  FFMA R18, R17, 1.4426950216293334961, -R18 ;  /* 0x3fb8aa3b11127823 */ /* 0x000fe20000000812 */
[-C--:B------:R-:W-:Y:S01]  /*0cc0*/  FFMA.RM R15, R22, R13.reuse, 12582913 ;  /* 0x4b400001160f7423 */ /* 0x080fe2000000400d */
[----:B------:R-:W-:Y:S01]  /*0cd0*/  FFMA.SAT R24, R27, R14, 0.5 ;  /* 0x3f0000001b187423 */ /* 0x000fe2000000200e */
[-C--:B------:R-:W-:Y:S01]  /*0ce0*/  FFMA.RM R11, R20, R13.reuse, 12582913 ;  /* 0x4b400001140b7423 */ /* 0x080fe2000000400d */
[----:B------:R-:W-:Y:S01]  /*0cf0*/  FFMA R18, R17, 1.925963033500011079e-08, R18 ;  /* 0x32a5706011127823 */ /* 0x000fe20000000012 */
[----:B------:R-:W-:Y:S01]  /*0d00*/  FADD R22, R15, -12583039 ;  /* 0xcb40007f0f167421 */ /* 0x000fe20000000000 */
[----:B------:R-:W-:Y:S01]  /*0d10*/  FFMA.RM R17, R24, R13, 12582913 ;  /* 0x4b40000118117423 */ /* 0x000fe2000000400d */
[----:B------:R-:W-:-:S02]  /*0d20*/  FADD R20, R11, -12583039 ;  /* 0xcb40007f0b147421 */ /* 0x000fc40000000000 */
[----:B------:R-:W-:Y:S01]  /*0d30*/  FFMA R22, R25, 1.4426950216293334961, -R22 ;  /* 0x3fb8aa3b19167823 */ /* 0x000fe20000000816 */
[----:B------:R-:W-:Y:S01]  /*0d40*/  FADD R24, R17, -12583039 ;  /* 0xcb40007f11187421 */ /* 0x000fe20000000000 */
[----:B------:R-:W-:Y:S01]  /*0d50*/  FADD R21, R21, -R0 ;  /* 0x8000000015157221 */ /* 0x000fe20000000000 */
[----:B------:R-:W-:Y:S01]  /*0d60*/  FFMA R20, R23, 1.4426950216293334961, -R20 ;  /* 0x3fb8aa3b17147823 */ /* 0x000fe20000000814 */
[----:B------:R-:W-:Y:S01]  /*0d70*/  FFMA R25, R25, 1.925963033500011079e-08, R22 ;  /* 0x32a5706019197823 */ /* 0x000fe20000000016 */
[----:B------:R-:W-:Y:S01]  /*0d80*/  FFMA R22, R27, 1.4426950216293334961, -R24 ;  /* 0x3fb8aa3b1b167823 */ /* 0x000fe20000000818 */
[----:B------:R-:W-:Y:S01]  /*0d90*/  FFMA.SAT R24, R21, R14, 0.5 ;  /* 0x3f00000015187423 */ /* 0x000fe2000000200e */
[----:B------:R-:W-:Y:S01]  /*0da0*/  FFMA R20, R23, 1.925963033500011079e-08, R20 ;  /* 0x32a5706017147823 */ /* 0x000fe20000000014 */
[----:B------:R-:W-:Y:S01]  /*0db0*/  FADD R23, R19, -R0 ;  /* 0x8000000013177221 */ /* 0x000fe20000000000 */
[----:B------:R-:W0:Y:S01]  /*0dc0*/  MUFU.EX2 R12, R12 ;  /* 0x0000000c000c7308 */ /* 0x000e220000000800 */
[----:B------:R-:W-:-:S02]  /*0dd0*/  FFMA.RM R19, R24, R13, 12582913 ;  /* 0x4b40000118137423 */ /* 0x000fc4000000400d */
[----:B------:R-:W-:Y:S02]  /*0de0*/  FFMA.SAT R26, R23, R14, 0.5 ;  /* 0x3f000000171a7423 */ /* 0x000fe4000000200e */
[----:B------:R-:W-:Y:S02]  /*0df0*/  FADD R24, R19, -12583039 ;  /* 0xcb40007f13187421 */ /* 0x000fe40000000000 */
[----:B------:R-:W-:Y:S02]  /*0e00*/  FFMA.RM R13, R26, R13, 12582913 ;  /* 0x4b4000011a0d7423 */ /* 0x000fe4000000400d */
[----:B------:R-:W-:Y:S02]  /*0e10*/  FFMA R24, R21, 1.4426950216293334961, -R24 ;  /* 0x3fb8aa3b15187823 */ /* 0x000fe40000000818 */
[----:B------:R-:W-:Y:S02]  /*0e20*/  FADD R26, R13, -12583039 ;  /* 0xcb40007f0d1a7421 */ /* 0x000fe40000000000 */
[----:B------:R-:W-:Y:S01]  /*0e30*/  FFMA R24, R21, 1.925963033500011079e-08, R24 ;  /* 0x32a5706015187823 */ /* 0x000fe20000000018 */
[----:B------:R-:W-:Y:S01]  /*0e40*/  SHF.L.U32 R21, R9, 0x17, RZ ;  /* 0x0000001709157819 */ /* 0x000fe200000006ff */
[----:B------:R-:W-:Y:S01]  /*0e50*/  FFMA R26, R23, 1.4426950216293334961, -R26 ;  /* 0x3fb8aa3b171a7823 */ /* 0x000fe2000000081a */
[----:B------:R-:W1:Y:S01]  /*0e60*/  MUFU.EX2 R16, R16 ;  /* 0x0000001000107308 */ /* 0x000e620000000800 */
[----:B------:R-:W-:-:S02]  /*0e70*/  FFMA R22, R27, 1.925963033500011079e-08, R22 ;  /* 0x32a570601b167823 */ /* 0x000fc40000000016 */
[----:B0-----:R-:W-:Y:S01]  /*0e80*/  FMUL R12, R21, R12 ;  /* 0x0000000c150c7220 */ /* 0x001fe20000400000 */
[----:B------:R-:W-:Y:S01]  /*0e90*/  FFMA R26, R23, 1.925963033500011079e-08, R26 ;  /* 0x32a57060171a7823 */ /* 0x000fe2000000001a */
[----:B------:R-:W-:Y:S02]  /*0ea0*/  SHF.L.U32 R27, R8, 0x17, RZ ;  /* 0x00000017081b7819 */ /* 0x000fe400000006ff */
[----:B------:R-:W-:Y:S01]  /*0eb0*/  FADD R8, R12, R3 ;  /* 0x000000030c087221 */ /* 0x000fe20000000000 */
[----:B------:R-:W0:Y:S08]  /*0ec0*/  MUFU.EX2 R18, R18 ;  /* 0x0000001200127308 */ /* 0x000e300000000800 */
[----:B------:R-:W2:Y:S08]  /*0ed0*/  MUFU.EX2 R20, R20 ;  /* 0x0000001400147308 */ /* 0x000eb00000000800 */
[----:B------:R-:W3:Y:S08]  /*0ee0*/  MUFU.EX2 R14, R25 ;  /* 0x00000019000e7308 */ /* 0x000ef00000000800 */
[----:B------:R-:W4:Y:S08]  /*0ef0*/  MUFU.EX2 R22, R22 ;  /* 0x0000001600167308 */ /* 0x000f300000000800 */
[----:B------:R-:W5:Y:S08]  /*0f00*/  MUFU.EX2 R9, R24 ;  /* 0x0000001800097308 */ /* 0x000f700000000800 */
[----:B------:R-:W5:Y:S01]  /*0f10*/  MUFU.EX2 R3, R26 ;  /* 0x0000001a00037308 */ /* 0x000f620000000800 */
[----:B------:R-:W-:Y:S01]  /*0f20*/  SHF.L.U32 R21, R10, 0x17, RZ ;  /* 0x000000170a157819 */ /* 0x000fe200000006ff */
[----:B-1----:R-:W-:Y:S01]  /*0f30*/  FMUL R27, R27, R16 ;  /* 0x000000101b1b7220 */ /* 0x002fe20000400000 */
[----:B------:R-:W-:-:S02]  /*0f40*/  SHF.L.U32 R11, R11, 0x17, RZ ;  /* 0x000000170b0b7819 */ /* 0x000fc400000006ff */
[----:B------:R-:W-:Y:S02]  /*0f50*/  SHF.L.U32 R15, R15, 0x17, RZ ;  /* 0x000000170f0f7819 */ /* 0x000fe400000006ff */
[----:B------:R-:W-:Y:S02]  /*0f60*/  SHF.L.U32 R17, R17, 0x17, RZ ;  /* 0x0000001711117819 */ /* 0x000fe400000006ff */
[----:B------:R-:W-:Y:S02]  /*0f70*/  SHF.L.U32 R10, R19, 0x17, RZ ;  /* 0x00000017130a7819 */ /* 0x000fe400000006ff */
[----:B------:R-:W-:Y:S01]  /*0f80*/  SHF.L.U32 R16, R13, 0x17, RZ ;  /* 0x000000170d107819 */ /* 0x000fe200000006ff */
[----:B0-----:R-:W-:Y:S01]  /*0f90*/  FMUL R21, R21, R18 ;  /* 0x0000001215157220 */ /* 0x001fe20000400000 */
[----:B--2---:R-:W-:Y:S01]  /*0fa0*/  FMUL R11, R11, R20 ;  /* 0x000000140b0b7220 */ /* 0x004fe20000400000 */
[----:B---3--:R-:W-:Y:S01]  /*0fb0*/  FMUL R15, R15, R14 ;  /* 0x0000000e0f0f7220 */ /* 0x008fe20000400000 */
[----:B----4-:R-:W-:Y:S01]  /*0fc0*/  FMUL R17, R17, R22 ;  /* 0x0000001611117220 */ /* 0x010fe20000400000 */
[----:B-----5:R-:W-:Y:S01]  /*0fd0*/  FMUL R9, R10, R9 ;  /* 0x000000090a097220 */ /* 0x020fe20000400000 */
[----:B------:R-:W-:Y:S01]  /*0fe0*/  FMUL R13, R16, R3 ;  /* 0x00000003100d7220 */ /* 0x000fe20000400000 */
[----:B------:R-:W-:Y:S01]  /*0ff0*/  FADD R8, R8, R27 ;  /* 0x0000001b08087221 */ /* 0x000fe20000000000 */
[----:B------:R1:W-:Y:S03]  /*1000*/  STG.E desc[UR10][R4.64+-0x10], R12 ;  /* 0xfffff00c04007986 */ /* 0x0003e6000c10190a */
[----:B------:R-:W-:Y:S01]  /*1010*/  FADD R8, R8, R21 ;  /* 0x0000001508087221 */ /* 0x000fe20000000000 */
[----:B------:R1:W-:Y:S04]  /*1020*/  STG.E desc[UR10][R4.64+-0xc], R27 ;  /* 0xfffff41b04007986 */ /* 0x0003e8000c10190a */
[----:B------:R1:W-:Y:S04]  /*1030*/  STG.E desc[UR10][R4.64+-0x8], R21 ;  /* 0xfffff81504007986 */ /* 0x0003e8000c10190a */
[----:B------:R1:W-:Y:S04]  /*1040*/  STG.E desc[UR10][R4.64+-0x4], R11 ;  /* 0xfffffc0b04007986 */ /* 0x0003e8000c10190a */
[----:B------:R1:W-:Y:S04]  /*1050*/  STG.E desc[UR10][R4.64], R15 ;  /* 0x0000000f04007986 */ /* 0x0003e8000c10190a */
[----:B------:R1:W-:Y:S04]  /*1060*/  STG.E desc[UR10][R4.64+0x4], R17 ;  /* 0x0000041104007986 */ /* 0x0003e8000c10190a */
[----:B------:R1:W-:Y:S04]  /*1070*/  STG.E desc[UR10][R4.64+0x8], R9 ;  /* 0x0000080904007986 */ /* 0x0003e8000c10190a */
[----:B------:R1:W-:Y:S01]  /*1080*/  STG.E desc[UR10][R4.64+0xc], R13 ;  /* 0x00000c0d04007986 */ /* 0x0003e2000c10190a */
[----:B------:R-:W-:-:S04]  /*1090*/  FADD R8, R8, R11 ;  /* 0x0000000b08087221 */ /* 0x000fc80000000000 */
[----:B------:R-:W-:-:S04]  /*10a0*/  FADD R8, R8, R15 ;  /* 0x0000000f08087221 */ /* 0x000fc80000000000 */
[----:B------:R-:W-:-:S04]  /*10b0*/  FADD R8, R8, R17 ;  /* 0x0000001108087221 */ /* 0x000fc80000000000 */
[----:B------:R-:W-:-:S04]  /*10c0*/  FADD R8, R8, R9 ;  /* 0x0000000908087221 */ /* 0x000fc80000000000 */
[----:B------:R-:W-:Y:S01]  /*10d0*/  FADD R3, R8, R13 ;  /* 0x0000000d08037221 */ /* 0x000fe20000000000 */
[----:B-1----:R-:W-:Y:S06]  /*10e0*/  BRA.U UP1, `(.L_x_13) ;  /* 0xfffffff9015c7547 */ /* 0x002fec000b83ffff */
.L_x_12:
        /* <DEDUP_REMOVED lines=13> */
[----:B------:R-:W-:Y:S01]  /*11c0*/  HFMA2 R16, -RZ, RZ, 0.96630859375, -0.0022525787353515625 ;  /* 0x3bbb989dff107431 */ /* 0x000fe200000001ff */
[----:B------:R-:W-:Y:S01]  /*11d0*/  MOV R12, 0x437c0000 ;  /* 0x437c0000000c7802 */ /* 0x000fe20000000f00 */
[----:B------:R-:W-:Y:S01]  /*11e0*/  UIADD3 UR4, UPT, UPT, UR4, 0x4, URZ ;  /* 0x0000000404047890 */ /* 0x000fe2000fffe0ff */
[----:B--2---:R-:W-:-:S04]  /*11f0*/  FADD R10, R9, -R0 ;  /* 0x80000000090a7221 */ /* 0x004fc80000000000 */
[----:B------:R-:W-:Y:S01]  /*1200*/  FFMA.SAT R9, R10, R16, 0.5 ;  /* 0x3f0000000a097423 */ /* 0x000fe20000002010 */
[----:B---3--:R-:W-:-:S03]  /*1210*/  FADD R13, R11, -R0 ;  /* 0x800000000b0d7221 */ /* 0x008fc60000000000 */
[----:B------:R-:W-:Y:S01]  /*1220*/  FFMA.RM R6, R9, R12, 12582913 ;  /* 0x4b40000109067423 */ /* 0x000fe2000000400c */
[----:B------:R-:W-:Y:S01]  /*1230*/  FFMA.SAT R15, R13, R16, 0.5 ;  /* 0x3f0000000d0f7423 */ /* 0x000fe20000002010 */
[--C-:B----4-:R-:W-:Y:S02]  /*1240*/  FADD R9, R17, -R0.reuse ;  /* 0x8000000011097221 */ /* 0x110fe40000000000 */
[----:B------:R-:W-:Y:S01]  /*1250*/  FADD R11, R6, -12583039 ;  /* 0xcb40007f060b7421 */ /* 0x000fe20000000000 */
[----:B------:R-:W-:Y:S01]  /*1260*/  FFMA.RM R8, R15, R12, 12582913 ;  /* 0x4b4000010f087423 */ /* 0x000fe2000000400c */
[----:B------:R-:W-:Y:S01]  /*1270*/  FFMA.SAT R15, R9, R16, 0.5 ;  /* 0x3f000000090f7423 */ /* 0x000fe20000002010 */
[----:B-----5:R-:W-:Y:S01]  /*1280*/  FADD R19, R19, -R0 ;  /* 0x8000000013137221 */ /* 0x020fe20000000000 */
[----:B------:R-:W-:Y:S01]  /*1290*/  FFMA R11, R10, 1.4426950216293334961, -R11 ;  /* 0x3fb8aa3b0a0b7823 */ /* 0x000fe2000000080b */
[----:B------:R-:W-:Y:S01]  /*12a0*/  FADD R14, R8, -12583039 ;  /* 0xcb40007f080e7421 */ /* 0x000fe20000000000 */
[----:B------:R-:W-:-:S02]  /*12b0*/  SHF.L.U32 R6, R6, 0x17, RZ ;  /* 0x0000001706067819 */ /* 0x000fc400000006ff */
[----:B------:R-:W-:Y:S01]  /*12c0*/  FFMA R11, R10, 1.925963033500011079e-08, R11 ;  /* 0x32a570600a0b7823 */ /* 0x000fe2000000000b */
[----:B------:R-:W-:Y:S01]  /*12d0*/  FFMA.RM R10, R15, R12, 12582913 ;  /* 0x4b4000010f0a7423 */ /* 0x000fe2000000400c */
[----:B------:R-:W-:Y:S01]  /*12e0*/  FFMA.SAT R15, R19, R16, 0.5 ;  /* 0x3f000000130f7423 */ /* 0x000fe20000002010 */
[----:B------:R-:W-:Y:S01]  /*12f0*/  FFMA R14, R13, 1.4426950216293334961, -R14 ;  /* 0x3fb8aa3b0d0e7823 */ /* 0x000fe2000000080e */
[----:B------:R-:W-:Y:S01]  /*1300*/  SHF.L.U32 R8, R8, 0x17, RZ ;  /* 0x0000001708087819 */ /* 0x000fe200000006ff */
[C---:B------:R-:W-:Y:S01]  /*1310*/  FADD R16, R10.reuse, -12583039 ;  /* 0xcb40007f0a107421 */ /* 0x040fe20000000000 */
[----:B------:R-:W-:Y:S01]  /*1320*/  FFMA.RM R15, R15, R12, 12582913 ;  /* 0x4b4000010f0f7423 */ /* 0x000fe2000000400c */
[----:B------:R-:W-:Y:S01]  /*1330*/  FFMA R14, R13, 1.925963033500011079e-08, R14 ;  /* 0x32a570600d0e7823 */ /* 0x000fe2000000000e */
[----:B------:R-:W0:Y:S01]  /*1340*/  MUFU.EX2 R11, R11 ;  /* 0x0000000b000b7308 */ /* 0x000e220000000800 */
[----:B------:R-:W-:Y:S01]  /*1350*/  FFMA R16, R9, 1.4426950216293334961, -R16 ;  /* 0x3fb8aa3b09107823 */ /* 0x000fe20000000810 */
[----:B------:R-:W-:Y:S01]  /*1360*/  FADD R12, R15, -12583039 ;  /* 0xcb40007f0f0c7421 */ /* 0x000fe20000000000 */
[----:B------:R-:W-:-:S02]  /*1370*/  SHF.L.U32 R10, R10, 0x17, RZ ;  /* 0x000000170a0a7819 */ /* 0x000fc400000006ff */
[----:B------:R-:W-:Y:S01]  /*1380*/  FFMA R16, R9, 1.925963033500011079e-08, R16 ;  /* 0x32a5706009107823 */ /* 0x000fe20000000010 */
[----:B------:R-:W-:Y:S01]  /*1390*/  FFMA R12, R19, 1.4426950216293334961, -R12 ;  /* 0x3fb8aa3b130c7823 */ /* 0x000fe2000000080c */
[----:B------:R-:W-:Y:S01]  /*13a0*/  SHF.L.U32 R15, R15, 0x17, RZ ;  /* 0x000000170f0f7819 */ /* 0x000fe200000006ff */
[----:B------:R-:W1:Y:S02]  /*13b0*/  MUFU.EX2 R13, R14 ;  /* 0x0000000e000d7308 */ /* 0x000e640000000800 */
[----:B------:R-:W-:-:S06]  /*13c0*/  FFMA R12, R19, 1.925963033500011079e-08, R12 ;  /* 0x32a57060130c7823 */ /* 0x000fcc000000000c */
[----:B------:R-:W2:Y:S01]  /*13d0*/  MUFU.EX2 R9, R16 ;  /* 0x0000001000097308 */ /* 0x000ea20000000800 */
[----:B0-----:R-:W-:-:S04]  /*13e0*/  FMUL R6, R6, R11 ;  /* 0x0000000b06067220 */ /* 0x001fc80000400000 */
[----:B------:R-:W-:Y:S01]  /*13f0*/  FADD R3, R3, R6 ;  /* 0x0000000603037221 */ /* 0x000fe20000000000 */
[----:B------:R3:W-:Y:S02]  /*1400*/  STG.E desc[UR10][R4.64], R6 ;  /* 0x0000000604007986 */ /* 0x0007e4000c10190a */
[----:B------:R-:W0:Y:S01]  /*1410*/  MUFU.EX2 R12, R12 ;  /* 0x0000000c000c7308 */ /* 0x000e220000000800 */
[----:B-1----:R-:W-:-:S04]  /*1420*/  FMUL R8, R8, R13 ;  /* 0x0000000d08087220 */ /* 0x002fc80000400000 */
[----:B------:R-:W-:Y:S01]  /*1430*/  FADD R3, R3, R8 ;  /* 0x0000000803037221 */ /* 0x000fe20000000000 */
[----:B------:R3:W-:Y:S01]  /*1440*/  STG.E desc[UR10][R4.64+0x4], R8 ;  /* 0x0000040804007986 */ /* 0x0007e2000c10190a */
[----:B--2---:R-:W-:-:S04]  /*1450*/  FMUL R9, R10, R9 ;  /* 0x000000090a097220 */ /* 0x004fc80000400000 */
[----:B------:R-:W-:Y:S01]  /*1460*/  FADD R3, R3, R9 ;  /* 0x0000000903037221 */ /* 0x000fe20000000000 */
[----:B------:R3:W-:Y:S01]  /*1470*/  STG.E desc[UR10][R4.64+0x8], R9 ;  /* 0x0000080904007986 */ /* 0x0007e2000c10190a */
[----:B0-----:R-:W-:-:S04]  /*1480*/  FMUL R15, R15, R12 ;  /* 0x0000000c0f0f7220 */ /* 0x001fc80000400000 */
[----:B------:R-:W-:Y:S01]  /*1490*/  FADD R3, R3, R15 ;  /* 0x0000000f03037221 */ /* 0x000fe20000000000 */
[----:B------:R3:W-:Y:S06]  /*14a0*/  STG.E desc[UR10][R4.64+0xc], R15 ;  /* 0x00000c0f04007986 */ /* 0x0007ec000c10190a */
.L_x_14:
[----:B------:R-:W-:Y:S05]  /*14b0*/  BRA.U !UP1, `(.L_x_11) ;  /* 0x0000000109d07547 */ /* 0x000fea000b800000 */
[----:B------:R-:W-:Y:S02]  /*14c0*/  UISETP.NE.AND UP0, UPT, UR6, 0x1, UPT ;  /* 0x000000010600788c */ /* 0x000fe4000bf05270 */
[----:B------:R-:W-:-:S04]  /*14d0*/  ULOP3.LUT UR5, UR5, 0x1, URZ, 0xc0, !UPT ;  /* 0x0000000105057892 */ /* 0x000fc8000f8ec0ff */
[----:B------:R-:W-:-:S03]  /*14e0*/  UISETP.NE.U32.AND UP1, UPT, UR5, 0x1, UPT ;  /* 0x000000010500788c */ /* 0x000fc6000bf25070 */
[----:B------:R-:W-:Y:S08]  /*14f0*/  BRA.U !UP0, `(.L_x_15) ;  /* 0x0000000108787547 */ /* 0x000ff0000b800000 */
[----:B---3--:R-:W1:Y:S01]  /*1500*/  LDC.64 R4, c[0x0][0x388] ;  /* 0x0000e200ff047b82 */ /* 0x008e620000000a00 */
[----:B------:R-:W-:-:S05]  /*1510*/  IADD3 R9, PT, PT, R7, UR4, RZ ;  /* 0x0000000407097c10 */ /* 0x000fca000fffe0ff */
[----:B-1----:R-:W-:-:S05]  /*1520*/  IMAD.WIDE R4, R9, 0x4, R4 ;  /* 0x0000000409047825 */ /* 0x002fca00078e0204 */
[----:B0-----:R-:W2:Y:S04]  /*1530*/  LDG.E R9, desc[UR10][R4.64] ;  /* 0x0000000a04097981 */ /* 0x001ea8000c1e1900 */
[----:B------:R-:W3:Y:S01]  /*1540*/  LDG.E R11, desc[UR10][R4.64+0x4] ;  /* 0x0000040a040b7981 */ /* 0x000ee2000c1e1900 */
[----:B------:R-:W-:Y:S01]  /*1550*/  HFMA2 R10, -RZ, RZ, 0.96630859375, -0.0022525787353515625 ;  /* 0x3bbb989dff0a7431 */ /* 0x000fe200000001ff */
[----:B------:R-:W-:Y:S01]  /*1560*/  MOV R13, 0x437c0000 ;  /* 0x437c0000000d7802 */ /* 0x000fe20000000f00 */
[----:B------:R-:W-:Y:S01]  /*1570*/  UIADD3 UR4, UPT, UPT, UR4, 0x2, URZ ;  /* 0x0000000204047890 */ /* 0x000fe2000fffe0ff */
[--C-:B--2---:R-:W-:Y:S01]  /*1580*/  FADD R9, R9, -R0.reuse ;  /* 0x8000000009097221 */ /* 0x104fe20000000000 */
[----:B---3--:R-:W-:-:S03]  /*1590*/  FADD R11, R11, -R0 ;  /* 0x800000000b0b7221 */ /* 0x008fc60000000000 */
[-C--:B------:R-:W-:Y:S01]  /*15a0*/  FFMA.SAT R6, R9, R10.reuse, 0.5 ;  /* 0x3f00000009067423 */ /* 0x080fe2000000200a */
[----:B------:R-:W-:-:S03]  /*15b0*/  FFMA.SAT R10, R11, R10, 0.5 ;  /* 0x3f0000000b0a7423 */ /* 0x000fc6000000200a */
[-C--:B------:R-:W-:Y:S01]  /*15c0*/  FFMA.RM R6, R6, R13.reuse, 12582913 ;  /* 0x4b40000106067423 */ /* 0x080fe2000000400d */
[----:B------:R-:W-:-:S03]  /*15d0*/  FFMA.RM R10, R10, R13, 12582913 ;  /* 0x4b4000010a0a7423 */ /* 0x000fc6000000400d */
[C---:B------:R-:W-:Y:S01]  /*15e0*/  FADD R8, R6.reuse, -12583039 ;  /* 0xcb40007f06087421 */ /* 0x040fe20000000000 */
[----:B------:R-:W-:Y:S01]  /*15f0*/  SHF.L.U32 R6, R6, 0x17, RZ ;  /* 0x0000001706067819 */ /* 0x000fe200000006ff */
[C---:B------:R-:W-:Y:S02]  /*1600*/  FADD R12, R10.reuse, -12583039 ;  /* 0xcb40007f0a0c7421 */ /* 0x040fe40000000000 */
[----:B------:R-:W-:Y:S01]  /*1610*/  FFMA R8, R9, 1.4426950216293334961, -R8 ;  /* 0x3fb8aa3b09087823 */ /* 0x000fe20000000808 */
[----:B------:R-:W-:Y:S01]  /*1620*/  SHF.L.U32 R10, R10, 0x17, RZ ;  /* 0x000000170a0a7819 */ /* 0x000fe200000006ff */
[----:B------:R-:W-:Y:S02]  /*1630*/  FFMA R12, R11, 1.4426950216293334961, -R12 ;  /* 0x3fb8aa3b0b0c7823 */ /* 0x000fe4000000080c */
[----:B------:R-:W-:Y:S02]  /*1640*/  FFMA R8, R9, 1.925963033500011079e-08, R8 ;  /* 0x32a5706009087823 */ /* 0x000fe40000000008 */
[----:B------:R-:W-:-:S02]  /*1650*/  FFMA R12, R11, 1.925963033500011079e-08, R12 ;  /* 0x32a570600b0c7823 */ /* 0x000fc4000000000c */
[----:B------:R-:W0:Y:S08]  /*1660*/  MUFU.EX2 R9, R8 ;  /* 0x0000000800097308 */ /* 0x000e300000000800 */
[----:B------:R-:W1:Y:S01]  /*1670*/  MUFU.EX2 R11, R12 ;  /* 0x0000000c000b7308 */ /* 0x000e620000000800 */
[----:B0-----:R-:W-:-:S04]  /*1680*/  FMUL R6, R6, R9 ;  /* 0x0000000906067220 */ /* 0x001fc80000400000 */
[----:B------:R-:W-:Y:S01]  /*1690*/  FADD R3, R3, R6 ;  /* 0x0000000603037221 */ /* 0x000fe20000000000 */
[----:B------:R2:W-:Y:S01]  /*16a0*/  STG.E desc[UR10][R4.64], R6 ;  /* 0x0000000604007986 */ /* 0x0005e2000c10190a */
[----:B-1----:R-:W-:-:S04]  /*16b0*/  FMUL R10, R10, R11 ;  /* 0x0000000b0a0a7220 */ /* 0x002fc80000400000 */
[----:B------:R-:W-:Y:S01]  /*16c0*/  FADD R3, R3, R10 ;  /* 0x0000000a03037221 */ /* 0x000fe20000000000 */
[----:B------:R2:W-:Y:S06]  /*16d0*/  STG.E desc[UR10][R4.64+0x4], R10 ;  /* 0x0000040a04007986 */ /* 0x0005ec000c10190a */
.L_x_15:
[----:B------:R-:W-:Y:S05]  /*16e0*/  BRA.U UP1, `(.L_x_11) ;  /* 0x0000000101447547 */ /* 0x000fea000b800000 */
[----:B--23--:R-:W1:Y:S01]  /*16f0*/  LDC.64 R4, c[0x0][0x388] ;  /* 0x0000e200ff047b82 */ /* 0x00ce620000000a00 */
[----:B------:R-:W-:-:S05]  /*1700*/  IADD3 R7, PT, PT, R7, UR4, RZ ;  /* 0x0000000407077c10 */ /* 0x000fca000fffe0ff */
[----:B-1----:R-:W-:-:S05]  /*1710*/  IMAD.WIDE R4, R7, 0x4, R4 ;  /* 0x0000000407047825 */ /* 0x002fca00078e0204 */
[----:B0-----:R-:W2:Y:S01]  /*1720*/  LDG.E R7, desc[UR10][R4.64] ;  /* 0x0000000a04077981 */ /* 0x001ea2000c1e1900 */
[----:B------:R-:W-:Y:S01]  /*1730*/  HFMA2 R6, -RZ, RZ, 0.96630859375, -0.0022525787353515625 ;  /* 0x3bbb989dff067431 */ /* 0x000fe200000001ff */
[----:B------:R-:W-:Y:S01]  /*1740*/  MOV R9, 0x437c0000 ;  /* 0x437c000000097802 */ /* 0x000fe20000000f00 */
[----:B--2---:R-:W-:-:S04]  /*1750*/  FADD R7, R7, -R0 ;  /* 0x8000000007077221 */ /* 0x004fc80000000000 */
[----:B------:R-:W-:-:S04]  /*1760*/  FFMA.SAT R0, R7, R6, 0.5 ;  /* 0x3f00000007007423 */ /* 0x000fc80000002006 */
[----:B------:R-:W-:-:S04]  /*1770*/  FFMA.RM R0, R0, R9, 12582913 ;  /* 0x4b40000100007423 */ /* 0x000fc80000004009 */
[C---:B------:R-:W-:Y:S01]  /*1780*/  FADD R6, R0.reuse, -12583039 ;  /* 0xcb40007f00067421 */ /* 0x040fe20000000000 */
[----:B------:R-:W-:-:S03]  /*1790*/  SHF.L.U32 R0, R0, 0x17, RZ ;  /* 0x0000001700007819 */ /* 0x000fc600000006ff */
[----:B------:R-:W-:-:S04]  /*17a0*/  FFMA R6, R7, 1.4426950216293334961, -R6 ;  /* 0x3fb8aa3b07067823 */ /* 0x000fc80000000806 */
[----:B------:R-:W-:-:S04]  /*17b0*/  FFMA R6, R7, 1.925963033500011079e-08, R6 ;  /* 0x32a5706007067823 */ /* 0x000fc80000000006 */
[----:B------:R-:W0:Y:S02]  /*17c0*/  MUFU.EX2 R7, R6 ;  /* 0x0000000600077308 */ /* 0x000e240000000800 */
[----:B0-----:R-:W-:-:S04]  /*17d0*/  FMUL R0, R0, R7 ;  /* 0x0000000700007220 */ /* 0x001fc80000400000 */
[----:B------:R-:W-:Y:S01]  /*17e0*/  FADD R3, R3, R0 ;  /* 0x0000000003037221 */ /* 0x000fe20000000000 */
[----:B------:R1:W-:Y:S06]  /*17f0*/  STG.E desc[UR10][R4.64], R0 ;  /* 0x0000000004007986 */ /* 0x0003ec000c10190a */
.L_x_11:
[----:B-123--:R-:W1:Y:S02]  /*1800*/  LDC R5, c[0x0][0x380] ;  /* 0x0000e000ff057b82 */ /* 0x00ee640000000800 */
[----:B-1----:R-:W-:-:S13]  /*1810*/  ISETP.GE.AND P0, PT, R5, 0x1, PT ;  /* 0x000000010500780c */ /* 0x002fda0003f06270 */
[----:B0-----:R-:W-:Y:S05]  /*1820*/  @!P0 EXIT ;  /* 0x000000000000894d */ /* 0x001fea0003800000 */
[C---:B------:R-:W-:Y:S01]  /*1830*/  ISETP.GE.U32.AND P0, PT, R5.reuse, 0x10, PT ;  /* 0x000000100500780c */ /* 0x040fe20003f06070 */
[----:B------:R-:W-:Y:S02]  /*1840*/  HFMA2 R7, -RZ, RZ, 0, 0 ;  /* 0x00000000ff077431 */ /* 0x000fe400000001ff */
[----:B------:R-:W-:Y:S01]  /*1850*/  IMAD R2, R2, R5, RZ ;  /* 0x0000000502027224 */ /* 0x000fe200078e02ff */
[----:B------:R-:W-:-:S09]  /*1860*/  LOP3.LUT R11, R5, 0xf, RZ, 0xc0, !PT ;  /* 0x0000000f050b7812 */ /* 0x000fd200078ec0ff */
[----:B------:R-:W-:Y:S05]  /*1870*/  @!P0 BRA `(.L_x_16) ;  /* 0x0000001000108947 */ /* 0x000fea0003800000 */
[----:B------:R-:W0:Y:S01]  /*1880*/  LDCU.64 UR4, c[0x0][0x388] ;  /* 0x00007100ff0477ac */ /* 0x000e220008000a00 */
[----:B------:R-:W-:Y:S02]  /*1890*/  LOP3.LUT R7, R5, 0x7ffffff0, RZ, 0xc0, !PT ;  /* 0x7ffffff005077812 */ /* 0x000fe400078ec0ff */
[----:B------:R-:W-:Y:S02]  /*18a0*/  MOV R6, R2 ;  /* 0x0000000200067202 */ /* 0x000fe40000000f00 */
[----:B------:R-:W-:Y:S01]  /*18b0*/  IADD3 R8, PT, PT, -R7, RZ, RZ ;  /* 0x000000ff07087210 */ /* 0x000fe20007ffe1ff */
[----:B0-----:R-:W-:-:S04]  /*18c0*/  UIADD3 UR4, UP0, UPT, UR4, 0x20, URZ ;  /* 0x0000002004047890 */ /* 0x001fc8000ff1e0ff */
[----:B------:R-:W-:-:S12]  /*18d0*/  UIADD3.X UR5, UPT, UPT, URZ, UR5, URZ, UP0, !UPT ;  /* 0x00000005ff057290 */ /* 0x000fd800087fe4ff */
.L_x_49:
[----:B0-----:R-:W-:Y:S02]  /*18e0*/  MOV R4, UR4 ;  /* 0x0000000400047c02 */ /* 0x001fe40008000f00 */
[----:B------:R-:W-:-:S03]  /*18f0*/  MOV R5, UR5 ;  /* 0x0000000500057c02 */ /* 0x000fc60008000f00 */
[----:B------:R-:W-:-:S05]  /*1900*/  IMAD.WIDE R4, R6, 0x4, R4 ;  /* 0x0000000406047825 */ /* 0x000fca00078e0204 */
[----:B------:R-:W2:Y:S01]  /*1910*/  LDG.E R0, desc[UR10][R4.64+-0x20] ;  /* 0xffffe00a04007981 */ /* 0x000ea2000c1e1900 */
[----:B------:R-:W0:Y:S01]  /*1920*/  MUFU.RCP R10, R3 ;  /* 0x00000003000a7308 */ /* 0x000e220000001000 */
[----:B------:R-:W-:Y:S01]  /*1930*/  IADD3 R8, PT, PT, R8, 0x10, RZ ;  /* 0x0000001008087810 */ /* 0x000fe20007ffe0ff */
[----:B------:R-:W-:Y:S03]  /*1940*/  BSSY.RECONVERGENT B2, `(.L_x_17) ;  /* 0x000000b000027945 */ /* 0x000fe60003800200 */
[----:B------:R-:W-:Y:S01]  /*1950*/  ISETP.NE.AND P2, PT, R8, RZ, PT ;  /* 0x000000ff0800720c */ /* 0x000fe20003f45270 */
[----:B0-----:R-:W-:-:S04]  /*1960*/  FFMA R9, R10, -R3, 1 ;  /* 0x3f8000000a097423 */ /* 0x001fc80000000803 */
[----:B------:R-:W-:Y:S01]  /*1970*/  FFMA R9, R10, R9, R10 ;  /* 0x000000090a097223 */ /* 0x000fe2000000000a */
[----:B--2---:R-:W0:Y:S03]  /*1980*/  FCHK P0, R0, R3 ;  /* 0x0000000300007302 */ /* 0x004e260000000000 */
[----:B------:R-:W-:-:S04]  /*1990*/  FFMA R10, R0, R9, RZ ;  /* 0x00000009000a7223 */ /* 0x000fc800000000ff */
[----:B------:R-:W-:-:S04]  /*19a0*/  FFMA R12, R10, -R3, R0 ;  /* 0x800000030a0c7223 */ /* 0x000fc80000000000 */
[----:B------:R-:W-:Y:S01]  /*19b0*/  FFMA R9, R9, R12, R10 ;  /* 0x0000000c09097223 */ /* 0x000fe2000000000a */
[----:B0-----:R-:W-:Y:S06]  /*19c0*/  @!P0 BRA `(.L_x_18) ;  /* 0x0000000000088947 */ /* 0x001fec0003800000 */
[----:B------:R-:W-:-:S07]  /*19d0*/  MOV R12, 0x19f0 ;  /* 0x000019f0000c7802 */ /* 0x000fce0000000f00 */
[----:B------:R-:W-:Y:S05]  /*19e0*/  CALL.REL.NOINC `($__internal_0_$__cuda_sm3x_div_rn_noftz_f32_slowpath) ;  /* 0x0000001c00547944 */ /* 0x000fea0003c00000 */
.L_x_18:
[----:B------:R-:W-:Y:S05]  /*19f0*/  BSYNC.RECONVERGENT B2 ;  /* 0x0000000000027941 */ /* 0x000fea0003800200 */
.L_x_17:
[----:B------:R-:W2:Y:S01]  /*1a00*/  LDG.E R15, desc[UR10][R4.64+-0x1c] ;  /* 0xffffe40a040f7981 */ /* 0x000ea2000c1e1900 */
[----:B------:R-:W0:Y:S01]  /*1a10*/  MUFU.RCP R0, R3 ;  /* 0x0000000300007308 */ /* 0x000e220000001000 */
[----:B------:R-:W-:Y:S02]  /*1a20*/  BSSY.RECONVERGENT B2, `(.L_x_19) ;  /* 0x000000d000027945 */ /* 0x000fe40003800200 */
[----:B------:R1:W-:Y:S01]  /*1a30*/  STG.E desc[UR10][R4.64+-0x20], R9 ;  /* 0xffffe00904007986 */ /* 0x0003e2000c10190a */
[----:B0-----:R-:W-:-:S04]  /*1a40*/  FFMA R13, R0, -R3, 1 ;  /* 0x3f800000000d7423 */ /* 0x001fc80000000803 */
[----:B------:R-:W-:Y:S01]  /*1a50*/  FFMA R0, R0, R13, R0 ;  /* 0x0000000d00007223 */ /* 0x000fe20000000000 */
[----:B--2---:R-:W0:Y:S03]  /*1a60*/  FCHK P0, R15, R3 ;  /* 0x000000030f007302 */ /* 0x004e260000000000 */
[----:B------:R-:W-:-:S04]  /*1a70*/  FFMA R10, R0, R15, RZ ;  /* 0x0000000f000a7223 */ /* 0x000fc800000000ff */
[----:B------:R-:W-:-:S04]  /*1a80*/  FFMA R13, R10, -R3, R15 ;  /* 0x800000030a0d7223 */ /* 0x000fc8000000000f */
[----:B------:R-:W-:Y:S01]  /*1a90*/  FFMA R13, R0, R13, R10 ;  /* 0x0000000d000d7223 */ /* 0x000fe2000000000a */
[----:B01----:R-:W-:Y:S06]  /*1aa0*/  @!P0 BRA `(.L_x_20) ;  /* 0x0000000000108947 */ /* 0x003fec0003800000 */
[----:B------:R-:W-:Y:S02]  /*1ab0*/  MOV R0, R15 ;  /* 0x0000000f00007202 */ /* 0x000fe40000000f00 */
[----:B------:R-:W-:-:S07]  /*1ac0*/  MOV R12, 0x1ae0 ;  /* 0x00001ae0000c7802 */ /* 0x000fce0000000f00 */
[----:B------:R-:W-:Y:S05]  /*1ad0*/  CALL.REL.NOINC `($__internal_0_$__cuda_sm3x_div_rn_noftz_f32_slowpath) ;  /* 0x0000001c00187944 */ /* 0x000fea0003c00000 */
[----:B------:R-:W-:-:S07]  /*1ae0*/  MOV R13, R9 ;  /* 0x00000009000d7202 */ /* 0x000fce0000000f00 */
.L_x_20:
[----:B------:R-:W-:Y:S05]  /*1af0*/  BSYNC.RECONVERGENT B2 ;  /* 0x0000000000027941 */ /* 0x000fea0003800200 */
.L_x_19:
        /* <DEDUP_REMOVED lines=14> */
.L_x_22:
[----:B------:R-:W-:Y:S05]  /*1be0*/  BSYNC.RECONVERGENT B2 ;  /* 0x0000000000027941 */ /* 0x000fea0003800200 */
.L_x_21:
        /* <DEDUP_REMOVED lines=15> */
.L_x_24:
[----:B------:R-:W-:Y:S05]  /*1ce0*/  BSYNC.RECONVERGENT B2 ;  /* 0x0000000000027941 */ /* 0x000fea0003800200 */
.L_x_23:
        /* <DEDUP_REMOVED lines=14> */
.L_x_26:
[----:B------:R-:W-:Y:S05]  /*1dd0*/  BSYNC.RECONVERGENT B2 ;  /* 0x0000000000027941 */ /* 0x000fea0003800200 */
.L_x_25:
        /* <DEDUP_REMOVED lines=15> */
.L_x_28:
[----:B------:R-:W-:Y:S05]  /*1ed0*/  BSYNC.RECONVERGENT B2 ;  /* 0x0000000000027941 */ /* 0x000fea0003800200 */
.L_x_27:
        /* <DEDUP_REMOVED lines=14> */
.L_x_30:
[----:B------:R-:W-:Y:S05]  /*1fc0*/  BSYNC.RECONVERGENT B2 ;  /* 0x0000000000027941 */ /* 0x000fea0003800200 */
.L_x_29:
        /* <DEDUP_REMOVED lines=15> */
.L_x_32:
[----:B------:R-:W-:Y:S05]  /*20c0*/  BSYNC.RECONVERGENT B2 ;  /* 0x0000000000027941 */ /* 0x000fea0003800200 */
.L_x_31:
        /* <DEDUP_REMOVED lines=14> */
.L_x_34:
[----:B------:R-:W-:Y:S05]  /*21b0*/  BSYNC.RECONVERGENT B2 ;  /* 0x0000000000027941 */ /* 0x000fea0003800200 */
.L_x_33:
        /* <DEDUP_REMOVED lines=15> */
.L_x_36:
[----:B------:R-:W-:Y:S05]  /*22b0*/  BSYNC.RECONVERGENT B2 ;  /* 0x0000000000027941 */ /* 0x000fea0003800200 */
.L_x_35:
        /* <DEDUP_REMOVED lines=14> */
.L_x_38:
[----:B------:R-:W-:Y:S05]  /*23a0*/  BSYNC.RECONVERGENT B2 ;  /* 0x0000000000027941 */ /* 0x000fea0003800200 */
.L_x_37:
        /* <DEDUP_REMOVED lines=15> */
.L_x_40:
[----:B------:R-:W-:Y:S05]  /*24a0*/  BSYNC.RECONVERGENT B2 ;  /* 0x0000000000027941 */ /* 0x000fea0003800200 */
.L_x_39:
        /* <DEDUP_REMOVED lines=14> */
.L_x_42:
[----:B------:R-:W-:Y:S05]  /*2590*/  BSYNC.RECONVERGENT B2 ;  /* 0x0000000000027941 */ /* 0x000fea0003800200 */
.L_x_41:
        /* <DEDUP_REMOVED lines=15> */
.L_x_44:
[----:B------:R-:W-:Y:S05]  /*2690*/  BSYNC.RECONVERGENT B2 ;  /* 0x0000000000027941 */ /* 0x000fea0003800200 */
.L_x_43:
        /* <DEDUP_REMOVED lines=14> */
.L_x_46:
[----:B------:R-:W-:Y:S05]  /*2780*/  BSYNC.RECONVERGENT B2 ;  /* 0x0000000000027941 */ /* 0x000fea0003800200 */
.L_x_45:
        /* <DEDUP_REMOVED lines=15> */
.L_x_48:
[----:B------:R-:W-:Y:S05]  /*2880*/  BSYNC.RECONVERGENT B2 ;  /* 0x0000000000027941 */ /* 0x000fea0003800200 */
.L_x_47:
[----:B------:R0:W-:Y:S01]  /*2890*/  STG.E desc[UR10][R4.64+0x1c], R13 ;  /* 0x00001c0d04007986 */ /* 0x0001e2000c10190a */
[----:B------:R-:W-:Y:S01]  /*28a0*/  IADD3 R6, PT, PT, R6, 0x10, RZ ;  /* 0x0000001006067810 */ /* 0x000fe20007ffe0ff */
[----:B------:R-:W-:Y:S06]  /*28b0*/  @P2 BRA `(.L_x_49) ;  /* 0xfffffff000082947 */ /* 0x000fec000383ffff */
.L_x_16:
[----:B------:R-:W-:-:S13]  /*28c0*/  ISETP.NE.AND P0, PT, R11, RZ, PT ;  /* 0x000000ff0b00720c */ /* 0x000fda0003f05270 */
[----:B------:R-:W-:Y:S05]  /*28d0*/  @!P0 EXIT ;  /* 0x000000000000894d */ /* 0x000fea0003800000 */
[----:B------:R-:W1:Y:S01]  /*28e0*/  LDCU UR4, c[0x0][0x380] ;  /* 0x00007000ff0477ac */ /* 0x000e620008000800 */
[----:B------:R-:W-:Y:S01]  /*28f0*/  ISETP.GE.U32.AND P0, PT, R11, 0x8, PT ;  /* 0x000000080b00780c */ /* 0x000fe20003f06070 */
[----:B-1----:R-:W-:-:S12]  /*2900*/  ULOP3.LUT UR4, UR4, 0x7, URZ, 0xc0, !UPT ;  /* 0x0000000704047892 */ /* 0x002fd8000f8ec0ff */
[----:B------:R-:W-:Y:S05]  /*2910*/  @!P0 BRA `(.L_x_50) ;  /* 0x0000000800008947 */ /* 0x000fea0003800000 */
[----:B0-----:R-:W0:Y:S01]  /*2920*/  LDC.64 R4, c[0x0][0x388] ;  /* 0x0000e200ff047b82 */ /* 0x001e220000000a00 */
[----:B------:R-:W-:-:S05]  /*2930*/  IADD3 R9, PT, PT, R2, R7, RZ ;  /* 0x0000000702097210 */ /* 0x000fca0007ffe0ff */
[----:B0-----:R-:W-:-:S05]  /*2940*/  IMAD.WIDE R4, R9, 0x4, R4 ;  /* 0x0000000409047825 */ /* 0x001fca00078e0204 */
[----:B------:R-:W2:Y:S01]  /*2950*/  LDG.E R11, desc[UR10][R4.64] ;  /* 0x0000000a040b7981 */ /* 0x000ea2000c1e1900 */
[----:B------:R-:W0:Y:S01]  /*2960*/  MUFU.RCP R0, R3 ;  /* 0x0000000300007308 */ /* 0x000e220000001000 */
[----:B------:R-:W-:Y:S01]  /*2970*/  BSSY.RECONVERGENT B2, `(.L_x_51) ;  /* 0x000000b000027945 */ /* 0x000fe20003800200 */
[----:B0-----:R-:W-:-:S04]  /*2980*/  FFMA R9, R0, -R3, 1 ;  /* 0x3f80000000097423 */ /* 0x001fc80000000803 */
[----:B------:R-:W-:Y:S02]  /*2990*/  FFMA R0, R0, R9, R0 ;  /* 0x0000000900007223 */ /* 0x000fe40000000000 */
[----:B--2---:R-:W0:Y:S02]  /*29a0*/  FCHK P0, R11, R3 ;  /* 0x000000030b007302 */ /* 0x004e240000000000 */
[----:B------:R-:W-:-:S04]  /*29b0*/  FFMA R6, R0, R11, RZ ;  /* 0x0000000b00067223 */ /* 0x000fc800000000ff */
[----:B------:R-:W-:-:S04]  /*29c0*/  FFMA R9, R6, -R3, R11 ;  /* 0x8000000306097223 */ /* 0x000fc8000000000b */
[----:B------:R-:W-:Y:S01]  /*29d0*/  FFMA R9, R0, R9, R6 ;  /* 0x0000000900097223 */ /* 0x000fe20000000006 */
[----:B0-----:R-:W-:Y:S06]  /*29e0*/  @!P0 BRA `(.L_x_52) ;  /* 0x00000000000c8947 */ /* 0x001fec0003800000 */
[----:B------:R-:W-:Y:S02]  /*29f0*/  MOV R0, R11 ;  /* 0x0000000b00007202 */ /* 0x000fe40000000f00 */
[----:B------:R-:W-:-:S07]  /*2a00*/  MOV R12, 0x2a20 ;  /* 0x00002a20000c7802 */ /* 0x000fce0000000f00 */
[----:B------:R-:W-:Y:S05]  /*2a10*/  CALL.REL.NOINC `($__internal_0_$__cuda_sm3x_div_rn_noftz_f32_slowpath) ;  /* 0x0000000c00487944 */ /* 0x000fea0003c00000 */
.L_x_52:
[----:B------:R-:W-:Y:S05]  /*2a20*/  BSYNC.RECONVERGENT B2 ;  /* 0x0000000000027941 */ /* 0x000fea0003800200 */
.L_x_51:
        /* <DEDUP_REMOVED lines=15> */
.L_x_54:
[----:B------:R-:W-:Y:S05]  /*2b20*/  BSYNC.RECONVERGENT B2 ;  /* 0x0000000000027941 */ /* 0x000fea0003800200 */
.L_x_53:
        /* <DEDUP_REMOVED lines=14> */
.L_x_56:
[----:B------:R-:W-:Y:S05]  /*2c10*/  BSYNC.RECONVERGENT B2 ;  /* 0x0000000000027941 */ /* 0x000fea0003800200 */
.L_x_55:
        /* <DEDUP_REMOVED lines=15> */
.L_x_58:
[----:B------:R-:W-:Y:S05]  /*2d10*/  BSYNC.RECONVERGENT B2 ;  /* 0x0000000000027941 */ /* 0x000fea0003800200 */
.L_x_57:
        /* <DEDUP_REMOVED lines=14> */
.L_x_60:
[----:B------:R-:W-:Y:S05]  /*2e00*/  BSYNC.RECONVERGENT B2 ;  /* 0x0000000000027941 */ /* 0x000fea0003800200 */
.L_x_59:
        /* <DEDUP_REMOVED lines=15> */
.L_x_62:
[----:B------:R-:W-:Y:S05]  /*2f00*/  BSYNC.RECONVERGENT B2 ;  /* 0x0000000000027941 */ /* 0x000fea0003800200 */
.L_x_61:
        /* <DEDUP_REMOVED lines=14> */
.L_x_64:
[----:B------:R-:W-:Y:S05]  /*2ff0*/  BSYNC.RECONVERGENT B2 ;  /* 0x0000000000027941 */ /* 0x000fea0003800200 */
.L_x_63:
        /* <DEDUP_REMOVED lines=15> */
.L_x_66:
[----:B------:R-:W-:Y:S05]  /*30f0*/  BSYNC.RECONVERGENT B2 ;  /* 0x0000000000027941 */ /* 0x000fea0003800200 */
.L_x_65:
[----:B------:R1:W-:Y:S01]  /*3100*/  STG.E desc[UR10][R4.64+0x1c], R11 ;  /* 0x00001c0b04007986 */ /* 0x0003e2000c10190a */
[----:B------:R-:W-:-:S07]  /*3110*/  IADD3 R7, PT, PT, R7, 0x8, RZ ;  /* 0x0000000807077810 */ /* 0x000fce0007ffe0ff */
.L_x_50:
[----:B------:R-:W-:-:S13]  /*3120*/  ISETP.NE.AND P0, PT, RZ, UR4, PT ;  /* 0x00000004ff007c0c */ /* 0x000fda000bf05270 */
[----:B------:R-:W-:Y:S05]  /*3130*/  @!P0 EXIT ;  /* 0x000000000000894d */ /* 0x000fea0003800000 */
[----:B------:R-:W2:Y:S01]  /*3140*/  LDCU UR5, c[0x0][0x380] ;  /* 0x00007000ff0577ac */ /* 0x000ea20008000800 */
[----:B------:R-:W-:Y:S02]  /*3150*/  UISETP.GE.U32.AND UP0, UPT, UR4, 0x4, UPT ;  /* 0x000000040400788c */ /* 0x000fe4000bf06070 */
[----:B--2---:R-:W-:-:S07]  /*3160*/  ULOP3.LUT UR5, UR5, 0x3, URZ, 0xc0, !UPT ;  /* 0x0000000305057892 */ /* 0x004fce000f8ec0ff */
[----:B------:R-:W-:Y:S05]  /*3170*/  BRA.U !UP0, `(.L_x_67) ;  /* 0x0000000508087547 */ /* 0x000fea000b800000 */
[----:B01----:R-:W0:Y:S01]  /*3180*/  LDC.64 R4, c[0x0][0x388] ;  /* 0x0000e200ff047b82 */ /* 0x003e220000000a00 */
        /* <DEDUP_REMOVED lines=15> */
.L_x_69:
[----:B------:R-:W-:Y:S05]  /*3280*/  BSYNC.RECONVERGENT B2 ;  /* 0x0000000000027941 */ /* 0x000fea0003800200 */
.L_x_68:
        /* <DEDUP_REMOVED lines=15> */
.L_x_71:
[----:B------:R-:W-:Y:S05]  /*3380*/  BSYNC.RECONVERGENT B2 ;  /* 0x0000000000027941 */ /* 0x000fea0003800200 */
.L_x_70:
        /* <DEDUP_REMOVED lines=14> */
.L_x_73:
[----:B------:R-:W-:Y:S05]  /*3470*/  BSYNC.RECONVERGENT B2 ;  /* 0x0000000000027941 */ /* 0x000fea0003800200 */
.L_x_72:
        /* <DEDUP_REMOVED lines=15> */
.L_x_75:
[----:B------:R-:W-:Y:S05]  /*3570*/  BSYNC.RECONVERGENT B2 ;  /* 0x0000000000027941 */ /* 0x000fea0003800200 */
.L_x_74:
[----:B------:R2:W-:Y:S01]  /*3580*/  STG.E desc[UR10][R4.64+0xc], R11 ;  /* 0x00000c0b04007986 */ /* 0x0005e2000c10190a */
[----:B------:R-:W-:-:S07]  /*3590*/  IADD3 R7, PT, PT, R7, 0x4, RZ ;  /* 0x0000000407077810 */ /* 0x000fce0007ffe0ff */
.L_x_67:
[----:B------:R-:W-:-:S13]  /*35a0*/  ISETP.NE.AND P0, PT, RZ, UR5, PT ;  /* 0x00000005ff007c0c */ /* 0x000fda000bf05270 */
[----:B------:R-:W-:Y:S05]  /*35b0*/  @!P0 EXIT ;  /* 0x000000000000894d */ /* 0x000fea0003800000 */
[----:B012---:R-:W0:Y:S01]  /*35c0*/  LDC.64 R4, c[0x0][0x388] ;  /* 0x0000e200ff047b82 */ /* 0x007e220000000a00 */
[----:B------:R-:W-:Y:S01]  /*35d0*/  IADD3 R11, PT, PT, R2, R7, RZ ;  /* 0x00000007020b7210 */ /* 0x000fe20007ffe0ff */
[----:B------:R-:W-:-:S12]  /*35e0*/  UIADD3 UR4, UPT, UPT, -UR5, URZ, URZ ;  /* 0x000000ff05047290 */ /* 0x000fd8000fffe1ff */
.L_x_78:
[----:B01----:R-:W-:-:S05]  /*35f0*/  IMAD.WIDE R6, R11, 0x4, R4 ;  /* 0x000000040b067825 */ /* 0x003fca00078e0204 */
[----:B------:R-:W2:Y:S01]  /*3600*/  LDG.E R13, desc[UR10][R6.64] ;  /* 0x0000000a060d7981 */ /* 0x000ea2000c1e1900 */
[----:B------:R-:W0:Y:S01]  /*3610*/  MUFU.RCP R0, R3 ;  /* 0x0000000300007308 */ /* 0x000e220000001000 */
[----:B------:R-:W-:Y:S01]  /*3620*/  UIADD3 UR4, UPT, UPT, UR4, 0x1, URZ ;  /* 0x0000000104047890 */ /* 0x000fe2000fffe0ff */
[----:B------:R-:W-:Y:S03]  /*3630*/  BSSY.RECONVERGENT B2, `(.L_x_76) ;  /* 0x000000c000027945 */ /* 0x000fe60003800200 */
[----:B------:R-:W-:Y:S01]  /*3640*/  UISETP.NE.AND UP0, UPT, UR4, URZ, UPT ;  /* 0x000000ff0400728c */ /* 0x000fe2000bf05270 */
[----:B0-----:R-:W-:-:S04]  /*3650*/  FFMA R9, R0, -R3, 1 ;  /* 0x3f80000000097423 */ /* 0x001fc80000000803 */
[----:B------:R-:W-:Y:S01]  /*3660*/  FFMA R0, R0, R9, R0 ;  /* 0x0000000900007223 */ /* 0x000fe20000000000 */
[----:B--2---:R-:W0:Y:S03]  /*3670*/  FCHK P0, R13, R3 ;  /* 0x000000030d007302 */ /* 0x004e260000000000 */
[----:B------:R-:W-:-:S04]  /*3680*/  FFMA R2, R0, R13, RZ ;  /* 0x0000000d00027223 */ /* 0x000fc800000000ff */
[----:B------:R-:W-:-:S04]  /*3690*/  FFMA R9, R2, -R3, R13 ;  /* 0x8000000302097223 */ /* 0x000fc8000000000d */
[----:B------:R-:W-:Y:S01]  /*36a0*/  FFMA R9, R0, R9, R2 ;  /* 0x0000000900097223 */ /* 0x000fe20000000002 */
[----:B0-----:R-:W-:Y:S06]  /*36b0*/  @!P0 BRA `(.L_x_77) ;  /* 0x00000000000c8947 */ /* 0x001fec0003800000 */
[----:B------:R-:W-:Y:S02]  /*36c0*/  MOV R0, R13 ;  /* 0x0000000d00007202 */ /* 0x000fe40000000f00 */
[----:B------:R-:W-:-:S07]  /*36d0*/  MOV R12, 0x36f0 ;  /* 0x000036f0000c7802 */ /* 0x000fce0000000f00 */
[----:B------:R-:W-:Y:S05]  /*36e0*/  CALL.REL.NOINC `($__internal_0_$__cuda_sm3x_div_rn_noftz_f32_slowpath) ;  /* 0x0000000000147944 */ /* 0x000fea0003c00000 */
.L_x_77:
[----:B------:R-:W-:Y:S05]  /*36f0*/  BSYNC.RECONVERGENT B2 ;  /* 0x0000000000027941 */ /* 0x000fea0003800200 */
.L_x_76:
[----:B------:R1:W-:Y:S01]  /*3700*/  STG.E desc[UR10][R6.64], R9 ;  /* 0x0000000906007986 */ /* 0x0003e2000c10190a */
[----:B------:R-:W-:Y:S01]  /*3710*/  IADD3 R11, PT, PT, R11, 0x1, RZ ;  /* 0x000000010b0b7810 */ /* 0x000fe20007ffe0ff */
[----:B------:R-:W-:Y:S06]  /*3720*/  BRA.U UP0, `(.L_x_78) ;  /* 0xfffffffd00b07547 */ /* 0x000fec000b83ffff */
[----:B------:R-:W-:Y:S05]  /*3730*/  EXIT ;  /* 0x000000000000794d */ /* 0x000fea0003800000 */
        .weak           $__internal_0_$__cuda_sm3x_div_rn_noftz_f32_slowpath
        .type           $__internal_0_$__cuda_sm3x_div_rn_noftz_f32_slowpath,@function
        .size           $__internal_0_$__cuda_sm3x_div_rn_noftz_f32_slowpath,(.L_x_98 - $__internal_0_$__cuda_sm3x_div_rn_noftz_f32_slowpath)
$__internal_0_$__cuda_sm3x_div_rn_noftz_f32_slowpath:
[----:B------:R-:W-:Y:S01]  /*3740*/  SHF.R.U32.HI R10, RZ, 0x17, R3 ;  /* 0x00000017ff0a7819 */ /* 0x000fe20000011603 */
[----:B------:R-:W-:Y:S01]  /*3750*/  BSSY.RECONVERGENT B0, `(.L_x_79) ;  /* 0x0000063000007945 */ /* 0x000fe20003800200 */
[----:B------:R-:W-:Y:S02]  /*3760*/  SHF.R.U32.HI R13, RZ, 0x17, R0 ;  /* 0x00000017ff0d7819 */ /* 0x000fe40000011600 */
[----:B------:R-:W-:Y:S02]  /*3770*/  LOP3.LUT R10, R10, 0xff, RZ, 0xc0, !PT ;  /* 0x000000ff0a0a7812 */ /* 0x000fe400078ec0ff */
[----:B------:R-:W-:Y:S02]  /*3780*/  LOP3.LUT R13, R13, 0xff, RZ, 0xc0, !PT ;  /* 0x000000ff0d0d7812 */ /* 0x000fe400078ec0ff */
[----:B------:R-:W-:Y:S02]  /*3790*/  IADD3 R16, PT, PT, R10, -0x1, RZ ;  /* 0xffffffff0a107810 */ /* 0x000fe40007ffe0ff */
[----:B------:R-:W-:-:S02]  /*37a0*/  IADD3 R14, PT, PT, R13, -0x1, RZ ;  /* 0xffffffff0d0e7810 */ /* 0x000fc40007ffe0ff */
[----:B------:R-:W-:Y:S02]  /*37b0*/  ISETP.GT.U32.AND P0, PT, R16, 0xfd, PT ;  /* 0x000000fd1000780c */ /* 0x000fe40003f04070 */
[----:B------:R-:W-:Y:S02]  /*37c0*/  MOV R15, R3 ;  /* 0x00000003000f7202 */ /* 0x000fe40000000f00 */
[----:B------:R-:W-:-:S13]  /*37d0*/  ISETP.GT.U32.OR P0, PT, R14, 0xfd, P0 ;  /* 0x000000fd0e00780c */ /* 0x000fda0000704470 */
[----:B------:R-:W-:Y:S01]  /*37e0*/  @!P0 MOV R9, RZ ;  /* 0x000000ff00098202 */ /* 0x000fe20000000f00 */
[----:B------:R-:W-:Y:S06]  /*37f0*/  @!P0 BRA `(.L_x_80) ;  /* 0x00000000005c8947 */ /* 0x000fec0003800000 */
[----:B------:R-:W-:Y:S02]  /*3800*/  FSETP.GTU.FTZ.AND P0, PT, |R0|, +INF , PT ;  /* 0x7f8000000000780b */ /* 0x000fe40003f1c200 */
[----:B------:R-:W-:-:S04]  /*3810*/  FSETP.GTU.FTZ.AND P1, PT, |R3|, +INF , PT ;  /* 0x7f8000000300780b */ /* 0x000fc80003f3c200 */
[----:B------:R-:W-:-:S13]  /*3820*/  PLOP3.LUT P0, PT, P0, P1, PT, 0xf8, 0x8f ;  /* 0x00000000008f781c */ /* 0x000fda0000703f70 */
[----:B------:R-:W-:Y:S05]  /*3830*/  @P0 BRA `(.L_x_81) ;  /* 0x00000004004c0947 */ /* 0x000fea0003800000 */
[----:B------:R-:W-:-:S13]  /*3840*/  LOP3.LUT P0, RZ, R15, 0x7fffffff, R0, 0xc8, !PT ;  /* 0x7fffffff0fff7812 */ /* 0x000fda000780c800 */
[----:B------:R-:W-:Y:S05]  /*3850*/  @!P0 BRA `(.L_x_82) ;  /* 0x00000004003c8947 */ /* 0x000fea0003800000 */
[C---:B------:R-:W-:Y:S02]  /*3860*/  FSETP.NEU.FTZ.AND P3, PT, |R0|.reuse, +INF , PT ;  /* 0x7f8000000000780b */ /* 0x040fe40003f7d200 */
[----:B------:R-:W-:Y:S02]  /*3870*/  FSETP.NEU.FTZ.AND P1, PT, |R3|, +INF , PT ;  /* 0x7f8000000300780b */ /* 0x000fe40003f3d200 */
[----:B------:R-:W-:-:S11]  /*3880*/  FSETP.NEU.FTZ.AND P0, PT, |R0|, +INF , PT ;  /* 0x7f8000000000780b */ /* 0x000fd60003f1d200 */
[----:B------:R-:W-:Y:S05]  /*3890*/  @!P1 BRA !P3, `(.L_x_82) ;  /* 0x00000004002c9947 */ /* 0x000fea0005800000 */
[----:B------:R-:W-:-:S04]  /*38a0*/  LOP3.LUT P3, RZ, R0, 0x7fffffff, RZ, 0xc0, !PT ;  /* 0x7fffffff00ff7812 */ /* 0x000fc8000786c0ff */
[----:B------:R-:W-:-:S13]  /*38b0*/  PLOP3.LUT P1, PT, P1, P3, PT, 0x2f, 0xf2 ;  /* 0x0000000000f2781c */ /* 0x000fda0000f26577 */
[----:B------:R-:W-:Y:S05]  /*38c0*/  @P1 BRA `(.L_x_83) ;  /* 0x0000000400181947 */ /* 0x000fea0003800000 */
[----:B------:R-:W-:-:S04]  /*38d0*/  LOP3.LUT P1, RZ, R15, 0x7fffffff, RZ, 0xc0, !PT ;  /* 0x7fffffff0fff7812 */ /* 0x000fc8000782c0ff */
[----:B------:R-:W-:-:S13]  /*38e0*/  PLOP3.LUT P0, PT, P0, P1, PT, 0x2f, 0xf2 ;  /* 0x0000000000f2781c */ /* 0x000fda0000702577 */
[----:B------:R-:W-:Y:S05]  /*38f0*/  @P0 BRA `(.L_x_84) ;  /* 0x0000000400000947 */ /* 0x000fea0003800000 */
[----:B------:R-:W-:Y:S02]  /*3900*/  ISETP.GE.AND P0, PT, R14, RZ, PT ;  /* 0x000000ff0e00720c */ /* 0x000fe40003f06270 */
[----:B------:R-:W-:-:S11]  /*3910*/  ISETP.GE.AND P1, PT, R16, RZ, PT ;  /* 0x000000ff1000720c */ /* 0x000fd60003f26270 */
[----:B------:R-:W-:Y:S01]  /*3920*/  @P0 MOV R9, RZ ;  /* 0x000000ff00090202 */ /* 0x000fe20000000f00 */
[----:B------:R-:W-:Y:S01]  /*3930*/  @!P0 FFMA R0, R0, 1.84467440737095516160e+19, RZ ;  /* 0x5f80000000008823 */ /* 0x000fe200000000ff */
[----:B------:R-:W-:Y:S01]  /*3940*/  @!P0 MOV R9, 0xffffffc0 ;  /* 0xffffffc000098802 */ /* 0x000fe20000000f00 */
[----:B------:R-:W-:-:S03]  /*3950*/  @!P1 FFMA R15, R3, 1.84467440737095516160e+19, RZ ;  /* 0x5f800000030f9823 */ /* 0x000fc600000000ff */
[----:B------:R-:W-:-:S07]  /*3960*/  @!P1 IADD3 R9, PT, PT, R9, 0x40, RZ ;  /* 0x0000004009099810 */ /* 0x000fce0007ffe0ff */
.L_x_80:
[----:B------:R-:W-:Y:S01]  /*3970*/  LEA R14, R10, 0xc0800000, 0x17 ;  /* 0xc08000000a0e7811 */ /* 0x000fe200078eb8ff */
[----:B------:R-:W-:Y:S01]  /*3980*/  BSSY.RECONVERGENT B1, `(.L_x_85) ;  /* 0x0000036000017945 */ /* 0x000fe20003800200 */
[----:B------:R-:W-:Y:S02]  /*3990*/  IADD3 R13, PT, PT, R13, -0x7f, RZ ;  /* 0xffffff810d0d7810 */ /* 0x000fe40007ffe0ff */
[----:B------:R-:W-:-:S03]  /*39a0*/  IADD3 R16, PT, PT, -R14, R15, RZ ;  /* 0x0000000f0e107210 */ /* 0x000fc60007ffe1ff */
[C---:B------:R-:W-:Y:S01]  /*39b0*/  IMAD R0, R13.reuse, -0x800000, R0 ;  /* 0xff8000000d007824 */ /* 0x040fe200078e0200 */
[----:B------:R0:W1:Y:S01]  /*39c0*/  MUFU.RCP R14, R16 ;  /* 0x00000010000e7308 */ /* 0x0000620000001000 */
[----:B------:R-:W-:Y:S01]  /*39d0*/  FADD.FTZ R17, -R16, -RZ ;  /* 0x800000ff10117221 */ /* 0x000fe20000010100 */
[----:B0-----:R-:W-:-:S04]  /*39e0*/  IADD3 R16, PT, PT, R13, 0x7f, -R10 ;  /* 0x0000007f0d107810 */ /* 0x001fc80007ffe80a */
[----:B------:R-:W-:Y:S01]  /*39f0*/  IADD3 R9, PT, PT, R16, R9, RZ ;  /* 0x0000000910097210 */ /* 0x000fe20007ffe0ff */
[----:B-1----:R-:W-:-:S04]  /*3a00*/  FFMA R15, R14, R17, 1 ;  /* 0x3f8000000e0f7423 */ /* 0x002fc80000000011 */
[----:B------:R-:W-:-:S04]  /*3a10*/  FFMA R15, R14, R15, R14 ;  /* 0x0000000f0e0f7223 */ /* 0x000fc8000000000e */
[----:B------:R-:W-:-:S04]  /*3a20*/  FFMA R14, R0, R15, RZ ;  /* 0x0000000f000e7223 */ /* 0x000fc800000000ff */
[----:B------:R-:W-:-:S04]  /*3a30*/  FFMA R18, R17, R14, R0 ;  /* 0x0000000e11127223 */ /* 0x000fc80000000000 */
[----:B------:R-:W-:-:S04]  /*3a40*/  FFMA R14, R15, R18, R14 ;  /* 0x000000120f0e7223 */ /* 0x000fc8000000000e */
[----:B------:R-:W-:-:S04]  /*3a50*/  FFMA R17, R17, R14, R0 ;  /* 0x0000000e11117223 */ /* 0x000fc80000000000 */
[----:B------:R-:W-:-:S05]  /*3a60*/  FFMA R0, R15, R17, R14 ;  /* 0x000000110f007223 */ /* 0x000fca000000000e */
[----:B------:R-:W-:-:S04]  /*3a70*/  SHF.R.U32.HI R10, RZ, 0x17, R0 ;  /* 0x00000017ff0a7819 */ /* 0x000fc80000011600 */
[----:B------:R-:W-:-:S04]  /*3a80*/  LOP3.LUT R10, R10, 0xff, RZ, 0xc0, !PT ;  /* 0x000000ff0a0a7812 */ /* 0x000fc800078ec0ff */
[----:B------:R-:W-:-:S04]  /*3a90*/  IADD3 R10, PT, PT, R10, R9, RZ ;  /* 0x000000090a0a7210 */ /* 0x000fc80007ffe0ff */
[----:B------:R-:W-:-:S04]  /*3aa0*/  IADD3 R13, PT, PT, R10, -0x1, RZ ;  /* 0xffffffff0a0d7810 */ /* 0x000fc80007ffe0ff */
[----:B------:R-:W-:-:S13]  /*3ab0*/  ISETP.GE.U32.AND P0, PT, R13, 0xfe, PT ;  /* 0x000000fe0d00780c */ /* 0x000fda0003f06070 */
[----:B------:R-:W-:Y:S05]  /*3ac0*/  @!P0 BRA `(.L_x_86) ;  /* 0x0000000000808947 */ /* 0x000fea0003800000 */
[----:B------:R-:W-:-:S13]  /*3ad0*/  ISETP.GT.AND P0, PT, R10, 0xfe, PT ;  /* 0x000000fe0a00780c */ /* 0x000fda0003f04270 */
[----:B------:R-:W-:Y:S05]  /*3ae0*/  @P0 BRA `(.L_x_87) ;  /* 0x00000000006c0947 */ /* 0x000fea0003800000 */
[----:B------:R-:W-:-:S13]  /*3af0*/  ISETP.GE.AND P0, PT, R10, 0x1, PT ;  /* 0x000000010a00780c */ /* 0x000fda0003f06270 */
[----:B------:R-:W-:Y:S05]  /*3b00*/  @P0 BRA `(.L_x_88) ;  /* 0x0000000000740947 */ /* 0x000fea0003800000 */
[----:B------:R-:W-:Y:S02]  /*3b10*/  ISETP.GE.AND P0, PT, R10, -0x18, PT ;  /* 0xffffffe80a00780c */ /* 0x000fe40003f06270 */
[----:B------:R-:W-:-:S11]  /*3b20*/  LOP3.LUT R0, R0, 0x80000000, RZ, 0xc0, !PT ;  /* 0x8000000000007812 */ /* 0x000fd600078ec0ff */
[----:B------:R-:W-:Y:S05]  /*3b30*/  @!P0 BRA `(.L_x_88) ;  /* 0x0000000000688947 */ /* 0x000fea0003800000 */
[-CC-:B------:R-:W-:Y:S01]  /*3b40*/  FFMA.RZ R9, R15, R17.reuse, R14.reuse ;  /* 0x000000110f097223 */ /* 0x180fe2000000c00e */
[C---:B------:R-:W-:Y:S02]  /*3b50*/  IADD3 R16, PT, PT, R10.reuse, 0x20, RZ ;  /* 0x000000200a107810 */ /* 0x040fe40007ffe0ff */
[C---:B------:R-:W-:Y:S02]  /*3b60*/  ISETP.NE.AND P3, PT, R10.reuse, RZ, PT ;  /* 0x000000ff0a00720c */ /* 0x040fe40003f65270 */
[----:B------:R-:W-:Y:S01]  /*3b70*/  LOP3.LUT R13, R9, 0x7fffff, RZ, 0xc0, !PT ;  /* 0x007fffff090d7812 */ /* 0x000fe200078ec0ff */
[CCC-:B------:R-:W-:Y:S01]  /*3b80*/  FFMA.RP R9, R15.reuse, R17.reuse, R14.reuse ;  /* 0x000000110f097223 */ /* 0x1c0fe2000000800e */
[----:B------:R-:W-:Y:S01]  /*3b90*/  FFMA.RM R14, R15, R17, R14 ;  /* 0x000000110f0e7223 */ /* 0x000fe2000000400e */
[----:B------:R-:W-:Y:S02]  /*3ba0*/  ISETP.NE.AND P1, PT, R10, RZ, PT ;  /* 0x000000ff0a00720c */ /* 0x000fe40003f25270 */
[----:B------:R-:W-:-:S02]  /*3bb0*/  LOP3.LUT R13, R13, 0x800000, RZ, 0xfc, !PT ;  /* 0x008000000d0d7812 */ /* 0x000fc400078efcff */
[----:B------:R-:W-:Y:S02]  /*3bc0*/  IADD3 R10, PT, PT, -R10, RZ, RZ ;  /* 0x000000ff0a0a7210 */ /* 0x000fe40007ffe1ff */
[----:B------:R-:W-:Y:S02]  /*3bd0*/  SHF.L.U32 R16, R13, R16, RZ ;  /* 0x000000100d107219 */ /* 0x000fe400000006ff */
[----:B------:R-:W-:Y:S02]  /*3be0*/  FSETP.NEU.FTZ.AND P0, PT, R9, R14, PT ;  /* 0x0000000e0900720b */ /* 0x000fe40003f1d000 */
[----:B------:R-:W-:Y:S02]  /*3bf0*/  SEL R10, R10, RZ, P3 ;  /* 0x000000ff0a0a7207 */ /* 0x000fe40001800000 */
[----:B------:R-:W-:Y:S02]  /*3c00*/  ISETP.NE.AND P1, PT, R16, RZ, P1 ;  /* 0x000000ff1000720c */ /* 0x000fe40000f25270 */
[----:B------:R-:W-:-:S02]  /*3c10*/  SHF.R.U32.HI R10, RZ, R10, R13 ;  /* 0x0000000aff0a7219 */ /* 0x000fc4000001160d */
[----:B------:R-:W-:Y:S02]  /*3c20*/  PLOP3.LUT P0, PT, P0, P1, PT, 0xf8, 0x8f ;  /* 0x00000000008f781c */ /* 0x000fe40000703f70 */
[----:B------:R-:W-:Y:S02]  /*3c30*/  SHF.R.U32.HI R14, RZ, 0x1, R10 ;  /* 0x00000001ff0e7819 */ /* 0x000fe4000001160a */
[----:B------:R-:W-:-:S04]  /*3c40*/  SEL R9, RZ, 0x1, !P0 ;  /* 0x00000001ff097807 */ /* 0x000fc80004000000 */
[----:B------:R-:W-:-:S04]  /*3c50*/  LOP3.LUT R9, R9, 0x1, R14, 0xf8, !PT ;  /* 0x0000000109097812 */ /* 0x000fc800078ef80e */
[----:B------:R-:W-:-:S04]  /*3c60*/  LOP3.LUT R9, R9, R10, RZ, 0xc0, !PT ;  /* 0x0000000a09097212 */ /* 0x000fc800078ec0ff */
[----:B------:R-:W-:-:S04]  /*3c70*/  IADD3 R9, PT, PT, R14, R9, RZ ;  /* 0x000000090e097210 */ /* 0x000fc80007ffe0ff */
[----:B------:R-:W-:Y:S01]  /*3c80*/  LOP3.LUT R0, R9, R0, RZ, 0xfc, !PT ;  /* 0x0000000009007212 */ /* 0x000fe200078efcff */
[----:B------:R-:W-:Y:S06]  /*3c90*/  BRA `(.L_x_88) ;  /* 0x0000000000107947 */ /* 0x000fec0003800000 */
.L_x_87:
[----:B------:R-:W-:-:S04]  /*3ca0*/  LOP3.LUT R0, R0, 0x80000000, RZ, 0xc0, !PT ;  /* 0x8000000000007812 */ /* 0x000fc800078ec0ff */
[----:B------:R-:W-:Y:S01]  /*3cb0*/  LOP3.LUT R0, R0, 0x7f800000, RZ, 0xfc, !PT ;  /* 0x7f80000000007812 */ /* 0x000fe200078efcff */
[----:B------:R-:W-:Y:S06]  /*3cc0*/  BRA `(.L_x_88) ;  /* 0x0000000000047947 */ /* 0x000fec0003800000 */
.L_x_86:
[----:B------:R-:W-:-:S07]  /*3cd0*/  LEA R0, R9, R0, 0x17 ;  /* 0x0000000009007211 */ /* 0x000fce00078eb8ff */
.L_x_88:
[----:B------:R-:W-:Y:S05]  /*3ce0*/  BSYNC.RECONVERGENT B1 ;  /* 0x0000000000017941 */ /* 0x000fea0003800200 */
.L_x_85:
[----:B------:R-:W-:Y:S05]  /*3cf0*/  BRA `(.L_x_89) ;  /* 0x0000000000207947 */ /* 0x000fea0003800000 */
.L_x_84:
[----:B------:R-:W-:-:S04]  /*3d00*/  LOP3.LUT R0, R15, 0x80000000, R0, 0x48, !PT ;  /* 0x800000000f007812 */ /* 0x000fc800078e4800 */
[----:B------:R-:W-:Y:S01]  /*3d10*/  LOP3.LUT R0, R0, 0x7f800000, RZ, 0xfc, !PT ;  /* 0x7f80000000007812 */ /* 0x000fe200078efcff */
[----:B------:R-:W-:Y:S06]  /*3d20*/  BRA `(.L_x_89) ;  /* 0x0000000000147947 */ /* 0x000fec0003800000 */
.L_x_83:
[----:B------:R-:W-:Y:S01]  /*3d30*/  LOP3.LUT R0, R15, 0x80000000, R0, 0x48, !PT ;  /* 0x800000000f007812 */ /* 0x000fe200078e4800 */
[----:B------:R-:W-:Y:S06]  /*3d40*/  BRA `(.L_x_89) ;  /* 0x00000000000c7947 */ /* 0x000fec0003800000 */
.L_x_82:
[----:B------:R-:W0:Y:S01]  /*3d50*/  MUFU.RSQ R0, -QNAN ;  /* 0xffc0000000007908 */ /* 0x000e220000001400 */
[----:B------:R-:W-:Y:S05]  /*3d60*/  BRA `(.L_x_89) ;  /* 0x0000000000047947 */ /* 0x000fea0003800000 */
.L_x_81:
[----:B------:R-:W-:-:S07]  /*3d70*/  FADD.FTZ R0, R0, R3 ;  /* 0x0000000300007221 */ /* 0x000fce0000010000 */
.L_x_89:
[----:B------:R-:W-:Y:S05]  /*3d80*/  BSYNC.RECONVERGENT B0 ;  /* 0x0000000000007941 */ /* 0x000fea0003800200 */
.L_x_79:
[----:B------:R-:W-:Y:S01]  /*3d90*/  HFMA2 R13, -RZ, RZ, 0, 0 ;  /* 0x00000000ff0d7431 */ /* 0x000fe200000001ff */
[----:B0-----:R-:W-:-:S03]  /*3da0*/  MOV R9, R0 ;  /* 0x0000000000097202 */ /* 0x001fc60000000f00 */
[----:B------:R-:W-:Y:S05]  /*3db0*/  RET.REL.NODEC R12 `(_Z14softmax_kerneliPf) ;  /* 0xffffffc00c907950 */ /* 0x000fea0003c3ffff */
.L_x_90:
        /* <DEDUP_REMOVED lines=12> */
.L_x_98:


//--------------------- .text._Z10matmul_QKTiPfS_S_f --------------------------
	.section	.text._Z10matmul_QKTiPfS_S_f,"ax",@progbits
	.align	128
        .global         _Z10matmul_QKTiPfS_S_f
        .type           _Z10matmul_QKTiPfS_S_f,@function
        .size           _Z10matmul_QKTiPfS_S_f,(.L_x_101 - _Z10matmul_QKTiPfS_S_f)
        .other          _Z10matmul_QKTiPfS_S_f,@"STO_CUDA_ENTRY STV_DEFAULT"
_Z10matmul_QKTiPfS_S_f:
.text._Z10matmul_QKTiPfS_S_f:
        /* <DEDUP_REMOVED lines=16> */
[----:B------:R-:W-:Y:S02]  /*0100*/  ULOP3.LUT UR8, UR12, 0xf, URZ, 0xc0, !UPT ;  /* 0x0000000f0c087892 */ /* 0x000fe4000f8ec0ff */
[----:B------:R-:W-:Y:S01]  /*0110*/  IMAD R6, R0, UR12, RZ ;  /* 0x0000000c00067c24 */ /* 0x000fe2000f8e02ff */
[----:B------:R-:W-:Y:S01]  /*0120*/  UMOV UR4, URZ ;  /* 0x000000ff00047c82 */ /* 0x000fe20008000000 */
[----:B------:R-:W0:Y:S01]  /*0130*/  LDCU.64 UR10, c[0x0][0x358] ;  /* 0x00006b00ff0a77ac */ /* 0x000e220008000a00 */
[----:B------:R-:W-:Y:S07]  /*0140*/  BRA.U !UP0, `(.L_x_91) ;  /* 0x0000000508107547 */ /* 0x000fee000b800000 */
[----:B------:R-:W1:Y:S01]  /*0150*/  LDC.64 R2, c[0x0][0x388] ;  /* 0x0000e200ff027b82 */ /* 0x000e620000000a00 */
[----:B------:R-:W2:Y:S01]  /*0160*/  LDCU.64 UR6, c[0x0][0x390] ;  /* 0x00007200ff0677ac */ /* 0x000ea20008000a00 */
[----:B------:R-:W-:Y:S02]  /*0170*/  MOV R15, RZ ;  /* 0x000000ff000f7202 */ /* 0x000fe40000000f00 */
[----:B------:R-:W-:Y:S01]  /*0180*/  MOV R8, R6 ;  /* 0x0000000600087202 */ /* 0x000fe20000000f00 */
[----:B------:R-:W-:-:S04]  /*0190*/  ULOP3.LUT UR4, UR12, 0x7ffffff0, URZ, 0xc0, !UPT ;  /* 0x7ffffff00c047892 */ /* 0x000fc8000f8ec0ff */
[----:B------:R-:W-:Y:S02]  /*01a0*/  UIADD3 UR9, UPT, UPT, -UR4, URZ, URZ ;  /* 0x000000ff04097290 */ /* 0x000fe4000fffe1ff */
[----:B--2---:R-:W-:-:S04]  /*01b0*/  UIADD3 UR5, UP0, UPT, UR6, 0x20, URZ ;  /* 0x0000002006057890 */ /* 0x004fc8000ff1e0ff */
[----:B------:R-:W-:Y:S01]  /*01c0*/  UIADD3.X UR6, UPT, UPT, URZ, UR7, URZ, UP0, !UPT ;  /* 0x00000007ff067290 */ /* 0x000fe200087fe4ff */
[----:B-1----:R-:W-:-:S03]  /*01d0*/  IMAD.WIDE.U32 R2, R7, 0x4, R2 ;  /* 0x0000000407027825 */ /* 0x002fc600078e0002 */
[----:B------:R-:W-:-:S04]  /*01e0*/  IADD3 R4, P0, PT, R2, 0x20, RZ ;  /* 0x0000002002047810 */ /* 0x000fc80007f1e0ff */
[----:B------:R-:W-:-:S09]  /*01f0*/  IADD3.X R5, PT, PT, RZ, R3, RZ, P0, !PT ;  /* 0x00000003ff057210 */ /* 0x000fd200007fe4ff */
.L_x_92:
[----:B------:R-:W-:Y:S01]  /*0200*/  MOV R2, UR5 ;  /* 0x0000000500027c02 */ /* 0x000fe20008000f00 */
[----:B0-----:R-:W2:Y:S01]  /*0210*/  LDG.E R16, desc[UR10][R4.64+-0x20] ;  /* 0xffffe00a04107981 */ /* 0x001ea2000c1e1900 */
[----:B------:R-:W-:-:S03]  /*0220*/  MOV R3, UR6 ;  /* 0x0000000600037c02 */ /* 0x000fc60008000f00 */
[----:B------:R-:W3:Y:S01]  /*0230*/  LDG.E R18, desc[UR10][R4.64+-0x1c] ;  /* 0xffffe40a04127981 */ /* 0x000ee2000c1e1900 */
[----:B------:R-:W-:-:S03]  /*0240*/  IMAD.WIDE R2, R8, 0x4, R2 ;  /* 0x0000000408027825 */ /* 0x000fc600078e0202 */
[----:B------:R-:W4:Y:S04]  /*0250*/  LDG.E R19, desc[UR10][R4.64+-0x18] ;  /* 0xffffe80a04137981 */ /* 0x000f28000c1e1900 */
[----:B------:R-:W2:Y:S04]  /*0260*/  LDG.E R17, desc[UR10][R2.64+-0x20] ;  /* 0xffffe00a02117981 */ /* 0x000ea8000c1e1900 */
        /* <DEDUP_REMOVED lines=12> */
[----:B--2---:R-:W-:-:S03]  /*0330*/  FFMA R17, R16, R17, R15 ;  /* 0x0000001110117223 */ /* 0x004fc6000000000f */
[----:B------:R-:W2:Y:S04]  /*0340*/  LDG.E R15, desc[UR10][R4.64] ;  /* 0x0000000a040f7981 */ /* 0x000ea8000c1e1900 */
[----:B------:R-:W2:Y:S01]  /*0350*/  LDG.E R16, desc[UR10][R2.64] ;  /* 0x0000000a02107981 */ /* 0x000ea2000c1e1900 */
[----:B---3--:R-:W-:-:S03]  /*0360*/  FFMA R26, R18, R25, R17 ;  /* 0x00000019121a7223 */ /* 0x008fc60000000011 */
[----:B------:R-:W3:Y:S01]  /*0370*/  LDG.E R17, desc[UR10][R4.64+0x4] ;  /* 0x0000040a04117981 */ /* 0x000ee2000c1e1900 */
[----:B----4-:R-:W-:-:S03]  /*0380*/  FFMA R25, R19, R20, R26 ;  /* 0x0000001413197223 */ /* 0x010fc6000000001a */
[----:B------:R-:W3:Y:S04]  /*0390*/  LDG.E R18, desc[UR10][R2.64+0x4] ;  /* 0x0000040a02127981 */ /* 0x000ee8000c1e1900 */
[----:B------:R-:W4:Y:S01]  /*03a0*/  LDG.E R19, desc[UR10][R4.64+0x8] ;  /* 0x0000080a04137981 */ /* 0x000f22000c1e1900 */
[----:B-----5:R-:W-:-:S03]  /*03b0*/  FFMA R26, R22, R21, R25 ;  /* 0x00000015161a7223 */ /* 0x020fc60000000019 */
[----:B------:R-:W4:Y:S04]  /*03c0*/  LDG.E R20, desc[UR10][R2.64+0x8] ;  /* 0x0000080a02147981 */ /* 0x000f28000c1e1900 */
[----:B------:R-:W5:Y:S01]  /*03d0*/  LDG.E R21, desc[UR10][R4.64+0xc] ;  /* 0x00000c0a04157981 */ /* 0x000f62000c1e1900 */
[----:B------:R-:W-:-:S03]  /*03e0*/  FFMA R26, R23, R24, R26 ;  /* 0x00000018171a7223 */ /* 0x000fc6000000001a */
[----:B------:R-:W5:Y:S04]  /*03f0*/  LDG.E R22, desc[UR10][R2.64+0xc] ;  /* 0x00000c0a02167981 */ /* 0x000f68000c1e1900 */
[----:B------:R-:W5:Y:S01]  /*0400*/  LDG.E R23, desc[UR10][R4.64+0x10] ;  /* 0x0000100a04177981 */ /* 0x000f62000c1e1900 */
[----:B------:R-:W-:-:S03]  /*0410*/  FFMA R26, R9, R10, R26 ;  /* 0x0000000a091a7223 */ /* 0x000fc6000000001a */
[----:B------:R-:W5:Y:S04]  /*0420*/  LDG.E R24, desc[UR10][R2.64+0x10] ;  /* 0x0000100a02187981 */ /* 0x000f68000c1e1900 */
[----:B------:R-:W5:Y:S01]  /*0430*/  LDG.E R9, desc[UR10][R4.64+0x14] ;  /* 0x0000140a04097981 */ /* 0x000f62000c1e1900 */
[----:B------:R-:W-:-:S03]  /*0440*/  FFMA R28, R11, R12, R26 ;  /* 0x0000000c0b1c7223 */ /* 0x000fc6000000001a */
[----:B------:R-:W5:Y:S04]  /*0450*/  LDG.E R10, desc[UR10][R2.64+0x14] ;  /* 0x0000140a020a7981 */ /* 0x000f68000c1e1900 */
[----:B------:R-:W5:Y:S04]  /*0460*/  LDG.E R12, desc[UR10][R4.64+0x18] ;  /* 0x0000180a040c7981 */ /* 0x000f68000c1e1900 */
[----:B------:R-:W5:Y:S04]  /*0470*/  LDG.E R11, desc[UR10][R2.64+0x18] ;  /* 0x0000180a020b7981 */ /* 0x000f68000c1e1900 */
[----:B------:R-:W5:Y:S04]  /*0480*/  LDG.E R26, desc[UR10][R2.64+0x1c] ;  /* 0x00001c0a021a7981 */ /* 0x000f68000c1e1900 */
[----:B------:R0:W5:Y:S01]  /*0490*/  LDG.E R25, desc[UR10][R4.64+0x1c] ;  /* 0x00001c0a04197981 */ /* 0x000162000c1e1900 */
[----:B------:R-:W-:Y:S01]  /*04a0*/  FFMA R14, R13, R14, R28 ;  /* 0x0000000e0d0e7223 */ /* 0x000fe2000000001c */
[----:B------:R-:W-:-:S04]  /*04b0*/  UIADD3 UR9, UPT, UPT, UR9, 0x10, URZ ;  /* 0x0000001009097890 */ /* 0x000fc8000fffe0ff */
[----:B------:R-:W-:Y:S01]  /*04c0*/  UISETP.NE.AND UP0, UPT, UR9, URZ, UPT ;  /* 0x000000ff0900728c */ /* 0x000fe2000bf05270 */
[----:B0-----:R-:W-:Y:S02]  /*04d0*/  IADD3 R4, P0, PT, R4, 0x40, RZ ;  /* 0x0000004004047810 */ /* 0x001fe40007f1e0ff */
[----:B------:R-:W-:Y:S02]  /*04e0*/  IADD3 R8, PT, PT, R8, 0x10, RZ ;  /* 0x0000001008087810 */ /* 0x000fe40007ffe0ff */
        /* <DEDUP_REMOVED lines=10> */
.L_x_91:
        /* <DEDUP_REMOVED lines=8> */
[C---:B------:R-:W-:Y:S02]  /*0610*/  IADD3 R3, PT, PT, R7.reuse, UR4, RZ ;  /* 0x0000000407037c10 */ /* 0x040fe4000fffe0ff */
[----:B------:R-:W-:Y:S02]  /*0620*/  IADD3 R10, P0, PT, R7, UR4, RZ ;  /* 0x00000004070a7c10 */ /* 0x000fe4000ff1e0ff */
[----:B------:R-:W-:Y:S02]  /*0630*/  IADD3 R11, PT, PT, R6, UR4, RZ ;  /* 0x00000004060b7c10 */ /* 0x000fe4000fffe0ff */
[----:B------:R-:W3:Y:S01]  /*0640*/  LDC.64 R4, c[0x0][0x390] ;  /* 0x0000e400ff047b82 */ /* 0x000ee20000000a00 */
[----:B-1----:R-:W-:Y:S01]  /*0650*/  IMAD.WIDE.U32 R8, R3, 0x4, R8 ;  /* 0x0000000403087825 */ /* 0x002fe200078e0008 */
[----:B------:R-:W-:-:S02]  /*0660*/  IADD3.X R3, PT, PT, RZ, RZ, RZ, P0, !PT ;  /* 0x000000ffff037210 */ /* 0x000fc400007fe4ff */
[----:B--2---:R-:W-:-:S04]  /*0670*/  LEA R2, P0, R10, UR8, 0x2 ;  /* 0x000000080a027c11 */ /* 0x004fc8000f8010ff */
[----:B------:R-:W-:Y:S01]  /*0680*/  LEA.HI.X R3, R10, UR9, R3, 0x2, P0 ;  /* 0x000000090a037c11 */ /* 0x000fe200080f1403 */
[----:B---3--:R-:W-:Y:S01]  /*0690*/  IMAD.WIDE R4, R11, 0x4, R4 ;  /* 0x000000040b047825 */ /* 0x008fe200078e0204 */
[----:B0-----:R-:W2:Y:S04]  /*06a0*/  LDG.E R10, desc[UR10][R8.64] ;  /* 0x0000000a080a7981 */ /* 0x001ea8000c1e1900 */
[----:B------:R-:W2:Y:S04]  /*06b0*/  LDG.E R11, desc[UR10][R4.64] ;  /* 0x0000000a040b7981 */ /* 0x000ea8000c1e1900 */
[----:B------:R-:W3:Y:S04]  /*06c0*/  LDG.E R12, desc[UR10][R4.64+0x4] ;  /* 0x0000040a040c7981 */ /* 0x000ee8000c1e1900 */
[----:B------:R-:W3:Y:S04]  /*06d0*/  LDG.E R13, desc[UR10][R2.64+0x4] ;  /* 0x0000040a020d7981 */ /* 0x000ee8000c1e1900 */
[----:B------:R-:W4:Y:S04]  /*06e0*/  LDG.E R14, desc[UR10][R4.64+0x8] ;  /* 0x0000080a040e7981 */ /* 0x000f28000c1e1900 */
        /* <DEDUP_REMOVED lines=12> */
[----:B--2---:R-:W-:-:S04]  /*07b0*/  FFMA R10, R10, R11, R15 ;  /* 0x0000000b0a0a7223 */ /* 0x004fc8000000000f */
[----:B---3--:R-:W-:-:S04]  /*07c0*/  FFMA R10, R13, R12, R10 ;  /* 0x0000000c0d0a7223 */ /* 0x008fc8000000000a */
[----:B----4-:R-:W-:-:S04]  /*07d0*/  FFMA R10, R17, R14, R10 ;  /* 0x0000000e110a7223 */ /* 0x010fc8000000000a */
[----:B-----5:R-:W-:-:S04]  /*07e0*/  FFMA R10, R19, R16, R10 ;  /* 0x00000010130a7223 */ /* 0x020fc8000000000a */
[----:B------:R-:W-:-:S04]  /*07f0*/  FFMA R10, R21, R18, R10 ;  /* 0x00000012150a7223 */ /* 0x000fc8000000000a */
[----:B------:R-:W-:-:S04]  /*0800*/  FFMA R23, R23, R20, R10 ;  /* 0x0000001417177223 */ /* 0x000fc8000000000a */
[----:B------:R-:W-:-:S04]  /*0810*/  FFMA R8, R8, R9, R23 ;  /* 0x0000000908087223 */ /* 0x000fc80000000017 */
[----:B------:R-:W-:-:S07]  /*0820*/  FFMA R15, R25, R22, R8 ;  /* 0x00000016190f7223 */ /* 0x000fce0000000008 */
.L_x_94:
        /* <DEDUP_REMOVED lines=13> */
[----:B--2---:R-:W-:-:S03]  /*0900*/  LEA R2, P0, R10, UR6, 0x2 ;  /* 0x000000060a027c11 */ /* 0x004fc6000f8010ff */
[----:B0-----:R-:W2:Y:S01]  /*0910*/  LDG.E R8, desc[UR10][R8.64] ;  /* 0x0000000a08087981 */ /* 0x001ea2000c1e1900 */
[----:B------:R-:W-:Y:S01]  /*0920*/  LEA.HI.X R3, R10, UR7, R3, 0x2, P0 ;  /* 0x000000070a037c11 */ /* 0x000fe200080f1403 */
[----:B---3--:R-:W-:-:S04]  /*0930*/  IMAD.WIDE R4, R11, 0x4, R4 ;  /* 0x000000040b047825 */ /* 0x008fc800078e0204 */
[----:B------:R-:W3:Y:S04]  /*0940*/  LDG.E R11, desc[UR10][R2.64+0x4] ;  /* 0x0000040a020b7981 */ /* 0x000ee8000c1e1900 */
[----:B------:R-:W2:Y:S04]  /*0950*/  LDG.E R10, desc[UR10][R4.64] ;  /* 0x0000000a040a7981 */ /* 0x000ea8000c1e1900 */
[----:B------:R-:W3:Y:S04]  /*0960*/  LDG.E R12, desc[UR10][R4.64+0x4] ;  /* 0x0000040a040c7981 */ /* 0x000ee8000c1e1900 */
[----:B------:R-:W4:Y:S04]  /*0970*/  LDG.E R14, desc[UR10][R4.64+0x8] ;  /* 0x0000080a040e7981 */ /* 0x000f28000c1e1900 */
[----:B------:R-:W4:Y:S04]  /*0980*/  LDG.E R13, desc[UR10][R2.64+0x8] ;  /* 0x0000080a020d7981 */ /* 0x000f28000c1e1900 */
[----:B------:R-:W5:Y:S04]  /*0990*/  LDG.E R17, desc[UR10][R2.64+0xc] ;  /* 0x00000c0a02117981 */ /* 0x000f68000c1e1900 */
[----:B------:R-:W5:Y:S01]  /*09a0*/  LDG.E R16, desc[UR10][R4.64+0xc] ;  /* 0x00000c0a04107981 */ /* 0x000f62000c1e1900 */
[----:B------:R-:W-:Y:S01]  /*09b0*/  UIADD3 UR4, UPT, UPT, UR4, 0x4, URZ ;  /* 0x0000000404047890 */ /* 0x000fe2000fffe0ff */
[----:B--2---:R-:W-:-:S04]  /*09c0*/  FFMA R10, R8, R10, R15 ;  /* 0x0000000a080a7223 */ /* 0x004fc8000000000f */
[----:B---3--:R-:W-:-:S04]  /*09d0*/  FFMA R10, R11, R12, R10 ;  /* 0x0000000c0b0a7223 */ /* 0x008fc8000000000a */
[----:B----4-:R-:W-:-:S04]  /*09e0*/  FFMA R10, R13, R14, R10 ;  /* 0x0000000e0d0a7223 */ /* 0x010fc8000000000a */
[----:B-----5:R-:W-:-:S07]  /*09f0*/  FFMA R15, R17, R16, R10 ;  /* 0x00000010110f7223 */ /* 0x020fce000000000a */
.L_x_95:
[----:B------:R-:W-:Y:S05]  /*0a00*/  BRA.U !UP1, `(.L_x_93) ;  /* 0x0000000109487547 */ /* 0x000fea000b800000 */
[----:B------:R-:W1:Y:S01]  /*0a10*/  LDC.64 R4, c[0x0][0x388] ;  /* 0x0000e200ff047b82 */ /* 0x000e620000000a00 */
[----:B------:R-:W-:Y:S01]  /*0a20*/  IADD3 R9, PT, PT, R7, UR4, RZ ;  /* 0x0000000407097c10 */ /* 0x000fe2000fffe0ff */
[----:B------:R-:W-:Y:S01]  /*0a30*/  UIADD3 UR5, UPT, UPT, -UR5, URZ, URZ ;  /* 0x000000ff05057290 */ /* 0x000fe2000fffe1ff */
[----:B------:R-:W-:-:S05]  /*0a40*/  IADD3 R11, PT, PT, R6, UR4, RZ ;  /* 0x00000004060b7c10 */ /* 0x000fca000fffe0ff */
[----:B------:R-:W2:Y:S01]  /*0a50*/  LDC.64 R2, c[0x0][0x390] ;  /* 0x0000e400ff027b82 */ /* 0x000ea20000000a00 */
[----:B-1----:R-:W-:-:S03]  /*0a60*/  IMAD.WIDE.U32 R4, R9, 0x4, R4 ;  /* 0x0000000409047825 */ /* 0x002fc600078e0004 */
[----:B------:R-:W-:Y:S02]  /*0a70*/  MOV R8, R4 ;  /* 0x0000000400087202 */ /* 0x000fe40000000f00 */
[----:B------:R-:W-:-:S07]  /*0a80*/  MOV R9, R5 ;  /* 0x0000000500097202 */ /* 0x000fce0000000f00 */
.L_x_96:
[----:B--2---:R-:W-:Y:S01]  /*0a90*/  IMAD.WIDE R4, R11, 0x4, R2 ;  /* 0x000000040b047825 */ /* 0x004fe200078e0202 */
[----:B0-----:R0:W2:Y:S05]  /*0aa0*/  LDG.E R6, desc[UR10][R8.64] ;  /* 0x0000000a08067981 */ /* 0x0010aa000c1e1900 */
[----:B------:R-:W2:Y:S01]  /*0ab0*/  LDG.E R4, desc[UR10][R4.64] ;  /* 0x0000000a04047981 */ /* 0x000ea2000c1e1900 */
[----:B------:R-:W-:-:S04]  /*0ac0*/  UIADD3 UR5, UPT, UPT, UR5, 0x1, URZ ;  /* 0x0000000105057890 */ /* 0x000fc8000fffe0ff */
[----:B------:R-:W-:Y:S01]  /*0ad0*/  UISETP.NE.AND UP0, UPT, UR5, URZ, UPT ;  /* 0x000000ff0500728c */ /* 0x000fe2000bf05270 */
[----:B0-----:R-:W-:Y:S02]  /*0ae0*/  IADD3 R8, P0, PT, R8, 0x4, RZ ;  /* 0x0000000408087810 */ /* 0x001fe40007f1e0ff */
[----:B------:R-:W-:Y:S02]  /*0af0*/  IADD3 R11, PT, PT, R11, 0x1, RZ ;  /* 0x000000010b0b7810 */ /* 0x000fe40007ffe0ff */
[----:B------:R-:W-:Y:S01]  /*0b00*/  IADD3.X R9, PT, PT, RZ, R9, RZ, P0, !PT ;  /* 0x00000009ff097210 */ /* 0x000fe200007fe4ff */
[----:B--2---:R-:W-:-:S03]  /*0b10*/  FFMA R15, R6, R4, R15 ;  /* 0x00000004060f7223 */ /* 0x004fc6000000000f */
[----:B------:R-:W-:Y:S05]  /*0b20*/  BRA.U UP0, `(.L_x_96) ;  /* 0xfffffffd00d87547 */ /* 0x000fea000b83ffff */
.L_x_93:
[----:B------:R-:W1:Y:S01]  /*0b30*/  LDC.64 R2, c[0x0][0x398] ;  /* 0x0000e600ff027b82 */ /* 0x000e620000000a00 */
[----:B------:R-:W2:Y:S01]  /*0b40*/  LDCU UR4, c[0x0][0x3a0] ;  /* 0x00007400ff0477ac */ /* 0x000ea20008000800 */
[----:B------:R-:W-:Y:S01]  /*0b50*/  IADD3 R7, PT, PT, R0, R7, RZ ;  /* 0x0000000700077210 */ /* 0x000fe20007ffe0ff */
[----:B--2---:R-:W-:-:S04]  /*0b60*/  FMUL R15, R15, UR4 ;  /* 0x000000040f0f7c20 */ /* 0x004fc80008400000 */
[----:B-1----:R-:W-:-:S05]  /*0b70*/  IMAD.WIDE R2, R7, 0x4, R2 ;  /* 0x0000000407027825 */ /* 0x002fca00078e0202 */
[----:B0-----:R-:W-:Y:S01]  /*0b80*/  STG.E desc[UR10][R2.64], R15 ;  /* 0x0000000f02007986 */ /* 0x001fe2000c10190a */
[----:B------:R-:W-:Y:S05]  /*0b90*/  EXIT ;  /* 0x000000000000794d */ /* 0x000fea0003800000 */
.L_x_97:
        /* <DEDUP_REMOVED lines=14> */
.L_x_101:


//--------------------- .nv.shared.reserved.0     --------------------------
	.section	.nv.shared.reserved.0,"aw",@nobits
	.weak		__nv_reservedSMEM_offset_0_alias
	.size		__nv_reservedSMEM_offset_0_alias, 0, 64
	.other		__nv_reservedSMEM_offset_0_alias,@"STO_CUDA_RESERVED_SHARED STV_DEFAULT"
__nv_reservedSMEM_offset_0_alias:
	.zero		0
	.zero		64


//--------------------- .nv.constant0._Z16matmul_softmax_ViPfS_S_ --------------------------
	.section	.nv.constant0._Z16matmul_softmax_ViPfS_S_,"a",@progbits
	.sectionflags	@""
	.align	4
.nv.constant0._Z16matmul_softmax_ViPfS_S_:
	.zero		928


//--------------------- .nv.constant0._Z14softmax_kerneliPf --------------------------
	.section	.nv.constant0._Z14softmax_kerneliPf,"a",@progbits
	.sectionflags	@""
	.align	4
.nv.constant0._Z14softmax_kerneliPf:
	.zero		912


//--------------------- .nv.constant0._Z10matmul_QKTiPfS_S_f --------------------------
	.section	.nv.constant0._Z10matmul_QKTiPfS_S_f,"a",@progbits
	.sectionflags	@""
	.align	4
.nv.constant0._Z10matmul_QKTiPfS_S_f:
	.zero		932


//--------------------- SYMBOLS --------------------------

	.type		.nv.reservedSmem.offset0,@object
	.size		.nv.reservedSmem.offset0,0x4
